	.target	sm_90a

	.elftype	@"ET_EXEC"


//--------------------- .note.nv.tkinfo           --------------------------
	.section	.note.nv.tkinfo,"",@"SHT_NOTE"
	.sectionflags	@"SHF_NOTE_NV_TKINFO"
	.tkinfo
        /*0018*/ 	.word	0x00000002
        /*0030*/ 	.string	""
        /*0030*/ 	.string	"ptxas"
        /*0030*/ 	.string	"Cuda compilation tools, release 13.0, V13.0.88"
        /*0030*/ 	.string	"Build cuda_13.0.r13.0/compiler.36424714_0"
        /*0030*/ 	.string	"-arch sm_90a -m 64 "



//--------------------- .note.nv.cuinfo           --------------------------
	.section	.note.nv.cuinfo,"",@"SHT_NOTE"
	.sectionflags	@"SHF_NOTE_NV_CUINFO"
        /*0018*/ 	.short	0x0002
        /*001a*/ 	.short	0x005a
        /*001c*/ 	.short	0x0082
	.zero		2


//--------------------- .nv.info                  --------------------------
	.section	.nv.info,"",@"SHT_CUDA_INFO"
	.align	4


	//----- nvinfo : EIATTR_REGCOUNT
	.align		4
        /*0000*/ 	.byte	0x04, 0x2f
        /*0002*/ 	.short	(.L_12 - .L_11)
	.align		4
.L_11:
        /*0004*/ 	.word	index@(_ZN7cutlass13device_kernelIN5flash19enable_sm80_to_sm89INS1_16FlashAttnFwdSm80INS1_25CollectiveMainloopFwdSm80ILi8ELi1ELb0EN4cute5tupleIJNS5_1CILi128EEENS7_ILi48EEENS7_ILi256EEEEEELi256ENS_10bfloat16_tEfNS_4arch4Sm80ELb1ELb0ELb1ELb1ELb0ELb1ELb1ELb1EEENS1_21CollectiveEpilogueFwdINS6_IJS8_SA_S9_EEENS6_IJNS7_ILi1EEESI_SI_EEESC_SE_Li256ELb1ELb1ELb1ELb0EEENS1_36VarlenDynamicPersistentTileSchedulerILi128ELi48ELi256ELi256ELb1ELb1ELb0ELb1ELb1ELb1EEEEEEEEEvNT_6ParamsE)
        /*0008*/ 	.word	0x00000004


	//----- nvinfo : EIATTR_FRAME_SIZE
	.align		4
.L_12:
        /*000c*/ 	.byte	0x04, 0x11
        /*000e*/ 	.short	(.L_14 - .L_13)
	.align		4
.L_13:
        /*0010*/ 	.word	index@(_ZN7cutlass13device_kernelIN5flash19enable_sm80_to_sm89INS1_16FlashAttnFwdSm80INS1_25CollectiveMainloopFwdSm80ILi8ELi1ELb0EN4cute5tupleIJNS5_1CILi128EEENS7_ILi48EEENS7_ILi256EEEEEELi256ENS_10bfloat16_tEfNS_4arch4Sm80ELb1ELb0ELb1ELb1ELb0ELb1ELb1ELb1EEENS1_21CollectiveEpilogueFwdINS6_IJS8_SA_S9_EEENS6_IJNS7_ILi1EEESI_SI_EEESC_SE_Li256ELb1ELb1ELb1ELb0EEENS1_36VarlenDynamicPersistentTileSchedulerILi128ELi48ELi256ELi256ELb1ELb1ELb0ELb1ELb1ELb1EEEEEEEEEvNT_6ParamsE)
        /*0014*/ 	.word	0x00000000


	//----- nvinfo : EIATTR_REGCOUNT
	.align		4
.L_14:
        /*0018*/ 	.byte	0x04, 0x2f
        /*001a*/ 	.short	(.L_16 - .L_15)
	.align		4
.L_15:
        /*001c*/ 	.word	index@(_ZN7cutlass13device_kernelIN5flash19enable_sm80_to_sm89INS1_16FlashAttnFwdSm80INS1_25CollectiveMainloopFwdSm80ILi8ELi1ELb0EN4cute5tupleIJNS5_1CILi128EEENS7_ILi64EEENS7_ILi256EEEEEELi256ENS_10bfloat16_tEfNS_4arch4Sm80ELb1ELb0ELb1ELb1ELb0ELb0ELb1ELb1EEENS1_21CollectiveEpilogueFwdINS6_IJS8_SA_S9_EEENS6_IJNS7_ILi1EEESI_SI_EEESC_SE_Li256ELb1ELb1ELb1ELb0EEENS1_36VarlenDynamicPersistentTileSchedulerILi128ELi64ELi256ELi256ELb1ELb1ELb0ELb1ELb1ELb1EEEEEEEEEvNT_6ParamsE)
        /*0020*/ 	.word	0x00000004


	//----- nvinfo : EIATTR_FRAME_SIZE
	.align		4
.L_16:
        /*0024*/ 	.byte	0x04, 0x11
        /*0026*/ 	.short	(.L_18 - .L_17)
	.align		4
.L_17:
        /*0028*/ 	.word	index@(_ZN7cutlass13device_kernelIN5flash19enable_sm80_to_sm89INS1_16FlashAttnFwdSm80INS1_25CollectiveMainloopFwdSm80ILi8ELi1ELb0EN4cute5tupleIJNS5_1CILi128EEENS7_ILi64EEENS7_ILi256EEEEEELi256ENS_10bfloat16_tEfNS_4arch4Sm80ELb1ELb0ELb1ELb1ELb0ELb0ELb1ELb1EEENS1_21CollectiveEpilogueFwdINS6_IJS8_SA_S9_EEENS6_IJNS7_ILi1EEESI_SI_EEESC_SE_Li256ELb1ELb1ELb1ELb0EEENS1_36VarlenDynamicPersistentTileSchedulerILi128ELi64ELi256ELi256ELb1ELb1ELb0ELb1ELb1ELb1EEEEEEEEEvNT_6ParamsE)
        /*002c*/ 	.word	0x00000000


	//----- nvinfo : EIATTR_REGCOUNT
	.align		4
.L_18:
        /*0030*/ 	.byte	0x04, 0x2f
        /*0032*/ 	.short	(.L_20 - .L_19)
	.align		4
.L_19:
        /*0034*/ 	.word	index@(_ZN7cutlass13device_kernelIN5flash19enable_sm80_to_sm89INS1_16FlashAttnFwdSm80INS1_25CollectiveMainloopFwdSm80ILi8ELi1ELb0EN4cute5tupleIJNS5_1CILi128EEENS7_ILi96EEENS7_ILi256EEEEEELi256ENS_10bfloat16_tEfNS_4arch4Sm80ELb1ELb0ELb1ELb0ELb0ELb0ELb1ELb1EEENS1_21CollectiveEpilogueFwdINS6_IJS8_SA_S9_EEENS6_IJNS7_ILi1EEESI_SI_EEESC_SE_Li256ELb0ELb1ELb1ELb0EEENS1_30DynamicPersistentTileSchedulerILi256ELi256ELb1ELb1ELb0EEEEEEEEEvNT_6ParamsE)
        /*0038*/ 	.word	0x00000004


	//----- nvinfo : EIATTR_FRAME_SIZE
	.align		4
.L_20:
        /*003c*/ 	.byte	0x04, 0x11
        /*003e*/ 	.short	(.L_22 - .L_21)
	.align		4
.L_21:
        /*0040*/ 	.word	index@(_ZN7cutlass13device_kernelIN5flash19enable_sm80_to_sm89INS1_16FlashAttnFwdSm80INS1_25CollectiveMainloopFwdSm80ILi8ELi1ELb0EN4cute5tupleIJNS5_1CILi128EEENS7_ILi96EEENS7_ILi256EEEEEELi256ENS_10bfloat16_tEfNS_4arch4Sm80ELb1ELb0ELb1ELb0ELb0ELb0ELb1ELb1EEENS1_21CollectiveEpilogueFwdINS6_IJS8_SA_S9_EEENS6_IJNS7_ILi1EEESI_SI_EEESC_SE_Li256ELb0ELb1ELb1ELb0EEENS1_30DynamicPersistentTileSchedulerILi256ELi256ELb1ELb1ELb0EEEEEEEEEvNT_6ParamsE)
        /*0044*/ 	.word	0x00000000


	//----- nvinfo : EIATTR_REGCOUNT
	.align		4
.L_22:
        /*0048*/ 	.byte	0x04, 0x2f
        /*004a*/ 	.short	(.L_24 - .L_23)
	.align		4
.L_23:
        /*004c*/ 	.word	index@(_ZN7cutlass13device_kernelIN5flash19enable_sm80_to_sm89INS1_16FlashAttnFwdSm80INS1_25CollectiveMainloopFwdSm80ILi8ELi1ELb0EN4cute5tupleIJNS5_1CILi128EEENS7_ILi48EEENS7_ILi256EEEEEELi256ENS_10bfloat16_tEfNS_4arch4Sm80ELb0ELb1ELb1ELb1ELb0ELb1ELb1ELb1EEENS1_21CollectiveEpilogueFwdINS6_IJS8_SA_S9_EEENS6_IJNS7_ILi1EEESI_SI_EEESC_SE_Li256ELb1ELb1ELb1ELb0EEENS1_36VarlenDynamicPersistentTileSchedulerILi128ELi48ELi256ELi256ELb1ELb1ELb0ELb1ELb0ELb1EEEEEEEEEvNT_6ParamsE)
        /*0050*/ 	.word	0x00000004


	//----- nvinfo : EIATTR_FRAME_SIZE
	.align		4
.L_24:
        /*0054*/ 	.byte	0x04, 0x11
        /*0056*/ 	.short	(.L_26 - .L_25)
	.align		4
.L_25:
        /*0058*/ 	.word	index@(_ZN7cutlass13device_kernelIN5flash19enable_sm80_to_sm89INS1_16FlashAttnFwdSm80INS1_25CollectiveMainloopFwdSm80ILi8ELi1ELb0EN4cute5tupleIJNS5_1CILi128EEENS7_ILi48EEENS7_ILi256EEEEEELi256ENS_10bfloat16_tEfNS_4arch4Sm80ELb0ELb1ELb1ELb1ELb0ELb1ELb1ELb1EEENS1_21CollectiveEpilogueFwdINS6_IJS8_SA_S9_EEENS6_IJNS7_ILi1EEESI_SI_EEESC_SE_Li256ELb1ELb1ELb1ELb0EEENS1_36VarlenDynamicPersistentTileSchedulerILi128ELi48ELi256ELi256ELb1ELb1ELb0ELb1ELb0ELb1EEEEEEEEEvNT_6ParamsE)
        /*005c*/ 	.word	0x00000000


	//----- nvinfo : EIATTR_REGCOUNT
	.align		4
.L_26:
        /*0060*/ 	.byte	0x04, 0x2f
        /*0062*/ 	.short	(.L_28 - .L_27)
	.align		4
.L_27:
        /*0064*/ 	.word	index@(_ZN7cutlass13device_kernelIN5flash19enable_sm80_to_sm89INS1_16FlashAttnFwdSm80INS1_25CollectiveMainloopFwdSm80ILi8ELi1ELb0EN4cute5tupleIJNS5_1CILi128EEENS7_ILi64EEENS7_ILi256EEEEEELi256ENS_10bfloat16_tEfNS_4arch4Sm80ELb0ELb1ELb1ELb1ELb0ELb0ELb1ELb1EEENS1_21CollectiveEpilogueFwdINS6_IJS8_SA_S9_EEENS6_IJNS7_ILi1EEESI_SI_EEESC_SE_Li256ELb1ELb1ELb1ELb0EEENS1_36VarlenDynamicPersistentTileSchedulerILi128ELi64ELi256ELi256ELb1ELb1ELb0ELb1ELb0ELb1EEEEEEEEEvNT_6ParamsE)
        /*0068*/ 	.word	0x00000004


	//----- nvinfo : EIATTR_FRAME_SIZE
	.align		4
.L_28:
        /*006c*/ 	.byte	0x04, 0x11
        /*006e*/ 	.short	(.L_30 - .L_29)
	.align		4
.L_29:
        /*0070*/ 	.word	index@(_ZN7cutlass13device_kernelIN5flash19enable_sm80_to_sm89INS1_16FlashAttnFwdSm80INS1_25CollectiveMainloopFwdSm80ILi8ELi1ELb0EN4cute5tupleIJNS5_1CILi128EEENS7_ILi64EEENS7_ILi256EEEEEELi256ENS_10bfloat16_tEfNS_4arch4Sm80ELb0ELb1ELb1ELb1ELb0ELb0ELb1ELb1EEENS1_21CollectiveEpilogueFwdINS6_IJS8_SA_S9_EEENS6_IJNS7_ILi1EEESI_SI_EEESC_SE_Li256ELb1ELb1ELb1ELb0EEENS1_36VarlenDynamicPersistentTileSchedulerILi128ELi64ELi256ELi256ELb1ELb1ELb0ELb1ELb0ELb1EEEEEEEEEvNT_6ParamsE)
        /*0074*/ 	.word	0x00000000


	//----- nvinfo : EIATTR_REGCOUNT
	.align		4
.L_30:
        /*0078*/ 	.byte	0x04, 0x2f
        /*007a*/ 	.short	(.L_32 - .L_31)
	.align		4
.L_31:
        /*007c*/ 	.word	index@(_ZN7cutlass13device_kernelIN5flash19enable_sm80_to_sm89INS1_16FlashAttnFwdSm80INS1_25CollectiveMainloopFwdSm80ILi8ELi1ELb0EN4cute5tupleIJNS5_1CILi128EEENS7_ILi64EEENS7_ILi256EEEEEELi256ENS_10bfloat16_tEfNS_4arch4Sm80ELb0ELb1ELb1ELb0ELb0ELb0ELb1ELb1EEENS1_21CollectiveEpilogueFwdINS6_IJS8_SA_S9_EEENS6_IJNS7_ILi1EEESI_SI_EEESC_SE_Li256ELb0ELb1ELb1ELb0EEENS1_19SingleTileSchedulerILb0ELb1ELb1ELi128EEEEEEEEEvNT_6ParamsE)
        /*0080*/ 	.word	0x00000004


	//----- nvinfo : EIATTR_FRAME_SIZE
	.align		4
.L_32:
        /*0084*/ 	.byte	0x04, 0x11
        /*0086*/ 	.short	(.L_34 - .L_33)
	.align		4
.L_33:
        /*0088*/ 	.word	index@(_ZN7cutlass13device_kernelIN5flash19enable_sm80_to_sm89INS1_16FlashAttnFwdSm80INS1_25CollectiveMainloopFwdSm80ILi8ELi1ELb0EN4cute5tupleIJNS5_1CILi128EEENS7_ILi64EEENS7_ILi256EEEEEELi256ENS_10bfloat16_tEfNS_4arch4Sm80ELb0ELb1ELb1ELb0ELb0ELb0ELb1ELb1EEENS1_21CollectiveEpilogueFwdINS6_IJS8_SA_S9_EEENS6_IJNS7_ILi1EEESI_SI_EEESC_SE_Li256ELb0ELb1ELb1ELb0EEENS1_19SingleTileSchedulerILb0ELb1ELb1ELi128EEEEEEEEEvNT_6ParamsE)
        /*008c*/ 	.word	0x00000000


	//----- nvinfo : EIATTR_REGCOUNT
	.align		4
.L_34:
        /*0090*/ 	.byte	0x04, 0x2f
        /*0092*/ 	.short	(.L_36 - .L_35)
	.align		4
.L_35:
        /*0094*/ 	.word	index@(_ZN7cutlass13device_kernelIN5flash19enable_sm80_to_sm89INS1_16FlashAttnFwdSm80INS1_25CollectiveMainloopFwdSm80ILi8ELi1ELb0EN4cute5tupleIJNS5_1CILi128EEENS7_ILi48EEENS7_ILi256EEEEEELi256ENS_10bfloat16_tEfNS_4arch4Sm80ELb0ELb0ELb1ELb1ELb0ELb1ELb1ELb1EEENS1_21CollectiveEpilogueFwdINS6_IJS8_SA_S9_EEENS6_IJNS7_ILi1EEESI_SI_EEESC_SE_Li256ELb1ELb1ELb1ELb0EEENS1_36VarlenDynamicPersistentTileSchedulerILi128ELi48ELi256ELi256ELb1ELb1ELb0ELb0ELb1ELb1EEEEEEEEEvNT_6ParamsE)
        /*0098*/ 	.word	0x00000004


	//----- nvinfo : EIATTR_FRAME_SIZE
	.align		4
.L_36:
        /*009c*/ 	.byte	0x04, 0x11
        /*009e*/ 	.short	(.L_38 - .L_37)
	.align		4
.L_37:
        /*00a0*/ 	.word	index@(_ZN7cutlass13device_kernelIN5flash19enable_sm80_to_sm89INS1_16FlashAttnFwdSm80INS1_25CollectiveMainloopFwdSm80ILi8ELi1ELb0EN4cute5tupleIJNS5_1CILi128EEENS7_ILi48EEENS7_ILi256EEEEEELi256ENS_10bfloat16_tEfNS_4arch4Sm80ELb0ELb0ELb1ELb1ELb0ELb1ELb1ELb1EEENS1_21CollectiveEpilogueFwdINS6_IJS8_SA_S9_EEENS6_IJNS7_ILi1EEESI_SI_EEESC_SE_Li256ELb1ELb1ELb1ELb0EEENS1_36VarlenDynamicPersistentTileSchedulerILi128ELi48ELi256ELi256ELb1ELb1ELb0ELb0ELb1ELb1EEEEEEEEEvNT_6ParamsE)
        /*00a4*/ 	.word	0x00000000


	//----- nvinfo : EIATTR_REGCOUNT
	.align		4
.L_38:
        /*00a8*/ 	.byte	0x04, 0x2f
        /*00aa*/ 	.short	(.L_40 - .L_39)
	.align		4
.L_39:
        /*00ac*/ 	.word	index@(_ZN7cutlass13device_kernelIN5flash19enable_sm80_to_sm89INS1_16FlashAttnFwdSm80INS1_25CollectiveMainloopFwdSm80ILi8ELi1ELb0EN4cute5tupleIJNS5_1CILi128EEENS7_ILi64EEENS7_ILi256EEEEEELi256ENS_10bfloat16_tEfNS_4arch4Sm80ELb0ELb0ELb1ELb1ELb0ELb0ELb1ELb1EEENS1_21CollectiveEpilogueFwdINS6_IJS8_SA_S9_EEENS6_IJNS7_ILi1EEESI_SI_EEESC_SE_Li256ELb1ELb1ELb1ELb0EEENS1_36VarlenDynamicPersistentTileSchedulerILi128ELi64ELi256ELi256ELb1ELb1ELb0ELb0ELb1ELb1EEEEEEEEEvNT_6ParamsE)
        /*00b0*/ 	.word	0x00000004


	//----- nvinfo : EIATTR_FRAME_SIZE
	.align		4
.L_40:
        /*00b4*/ 	.byte	0x04, 0x11
        /*00b6*/ 	.short	(.L_42 - .L_41)
	.align		4
.L_41:
        /*00b8*/ 	.word	index@(_ZN7cutlass13device_kernelIN5flash19enable_sm80_to_sm89INS1_16FlashAttnFwdSm80INS1_25CollectiveMainloopFwdSm80ILi8ELi1ELb0EN4cute5tupleIJNS5_1CILi128EEENS7_ILi64EEENS7_ILi256EEEEEELi256ENS_10bfloat16_tEfNS_4arch4Sm80ELb0ELb0ELb1ELb1ELb0ELb0ELb1ELb1EEENS1_21CollectiveEpilogueFwdINS6_IJS8_SA_S9_EEENS6_IJNS7_ILi1EEESI_SI_EEESC_SE_Li256ELb1ELb1ELb1ELb0EEENS1_36VarlenDynamicPersistentTileSchedulerILi128ELi64ELi256ELi256ELb1ELb1ELb0ELb0ELb1ELb1EEEEEEEEEvNT_6ParamsE)
        /*00bc*/ 	.word	0x00000000


	//----- nvinfo : EIATTR_REGCOUNT
	.align		4
.L_42:
        /*00c0*/ 	.byte	0x04, 0x2f
        /*00c2*/ 	.short	(.L_44 - .L_43)
	.align		4
.L_43:
        /*00c4*/ 	.word	index@(_ZN7cutlass13device_kernelIN5flash19enable_sm80_to_sm89INS1_16FlashAttnFwdSm80INS1_25CollectiveMainloopFwdSm80ILi8ELi1ELb0EN4cute5tupleIJNS5_1CILi128EEENS7_ILi96EEENS7_ILi256EEEEEELi256ENS_10bfloat16_tEfNS_4arch4Sm80ELb0ELb0ELb1ELb0ELb0ELb0ELb1ELb1EEENS1_21CollectiveEpilogueFwdINS6_IJS8_SA_S9_EEENS6_IJNS7_ILi1EEESI_SI_EEESC_SE_Li256ELb0ELb1ELb1ELb0EEENS1_19SingleTileSchedulerILb0ELb1ELb1ELi128EEEEEEEEEvNT_6ParamsE)
        /*00c8*/ 	.word	0x00000004


	//----- nvinfo : EIATTR_FRAME_SIZE
	.align		4
.L_44:
        /*00cc*/ 	.byte	0x04, 0x11
        /*00ce*/ 	.short	(.L_46 - .L_45)
	.align		4
.L_45:
        /*00d0*/ 	.word	index@(_ZN7cutlass13device_kernelIN5flash19enable_sm80_to_sm89INS1_16FlashAttnFwdSm80INS1_25CollectiveMainloopFwdSm80ILi8ELi1ELb0EN4cute5tupleIJNS5_1CILi128EEENS7_ILi96EEENS7_ILi256EEEEEELi256ENS_10bfloat16_tEfNS_4arch4Sm80ELb0ELb0ELb1ELb0ELb0ELb0ELb1ELb1EEENS1_21CollectiveEpilogueFwdINS6_IJS8_SA_S9_EEENS6_IJNS7_ILi1EEESI_SI_EEESC_SE_Li256ELb0ELb1ELb1ELb0EEENS1_19SingleTileSchedulerILb0ELb1ELb1ELi128EEEEEEEEEvNT_6ParamsE)
        /*00d4*/ 	.word	0x00000000


	//----- nvinfo : EIATTR_REGCOUNT
	.align		4
.L_46:
        /*00d8*/ 	.byte	0x04, 0x2f
        /*00da*/ 	.short	(.L_48 - .L_47)
	.align		4
.L_47:
        /*00dc*/ 	.word	index@(_ZN7cutlass13device_kernelIN5flash19enable_sm80_to_sm89INS1_16FlashAttnFwdSm80INS1_25CollectiveMainloopFwdSm80ILi8ELi1ELb0EN4cute5tupleIJNS5_1CILi128EEENS7_ILi32EEENS7_ILi256EEEEEELi256ENS_10bfloat16_tEfNS_4arch4Sm80ELb1ELb0ELb1ELb1ELb0ELb1ELb1ELb1EEENS1_21CollectiveEpilogueFwdINS6_IJS8_SA_S9_EEENS6_IJNS7_ILi1EEESI_SI_EEESC_SE_Li256ELb1ELb1ELb1ELb0EEENS1_36VarlenDynamicPersistentTileSchedulerILi128ELi32ELi256ELi256ELb1ELb1ELb0ELb1ELb1ELb1EEEEEEEEEvNT_6ParamsE)
        /*00e0*/ 	.word	0x00000004


	//----- nvinfo : EIATTR_FRAME_SIZE
	.align		4
.L_48:
        /*00e4*/ 	.byte	0x04, 0x11
        /*00e6*/ 	.short	(.L_50 - .L_49)
	.align		4
.L_49:
        /*00e8*/ 	.word	index@(_ZN7cutlass13device_kernelIN5flash19enable_sm80_to_sm89INS1_16FlashAttnFwdSm80INS1_25CollectiveMainloopFwdSm80ILi8ELi1ELb0EN4cute5tupleIJNS5_1CILi128EEENS7_ILi32EEENS7_ILi256EEEEEELi256ENS_10bfloat16_tEfNS_4arch4Sm80ELb1ELb0ELb1ELb1ELb0ELb1ELb1ELb1EEENS1_21CollectiveEpilogueFwdINS6_IJS8_SA_S9_EEENS6_IJNS7_ILi1EEESI_SI_EEESC_SE_Li256ELb1ELb1ELb1ELb0EEENS1_36VarlenDynamicPersistentTileSchedulerILi128ELi32ELi256ELi256ELb1ELb1ELb0ELb1ELb1ELb1EEEEEEEEEvNT_6ParamsE)
        /*00ec*/ 	.word	0x00000000


	//----- nvinfo : EIATTR_REGCOUNT
	.align		4
.L_50:
        /*00f0*/ 	.byte	0x04, 0x2f
        /*00f2*/ 	.short	(.L_52 - .L_51)
	.align		4
.L_51:
        /*00f4*/ 	.word	index@(_ZN7cutlass13device_kernelIN5flash19enable_sm80_to_sm89INS1_16FlashAttnFwdSm80INS1_25CollectiveMainloopFwdSm80ILi8ELi1ELb1EN4cute5tupleIJNS5_1CILi128EEENS7_ILi48EEENS7_ILi256EEEEEELi256ENS_10bfloat16_tEfNS_4arch4Sm80ELb1ELb0ELb1ELb1ELb0ELb0ELb1ELb1EEENS1_21CollectiveEpilogueFwdINS6_IJS8_SA_S9_EEENS6_IJNS7_ILi1EEESI_SI_EEESC_SE_Li256ELb1ELb1ELb1ELb0EEENS1_36VarlenDynamicPersistentTileSchedulerILi128ELi48ELi256ELi256ELb1ELb1ELb0ELb1ELb1ELb1EEEEEEEEEvNT_6ParamsE)
        /*00f8*/ 	.word	0x00000004


	//----- nvinfo : EIATTR_FRAME_SIZE
	.align		4
.L_52:
        /*00fc*/ 	.byte	0x04, 0x11
        /*00fe*/ 	.short	(.L_54 - .L_53)
	.align		4
.L_53:
        /*0100*/ 	.word	index@(_ZN7cutlass13device_kernelIN5flash19enable_sm80_to_sm89INS1_16FlashAttnFwdSm80INS1_25CollectiveMainloopFwdSm80ILi8ELi1ELb1EN4cute5tupleIJNS5_1CILi128EEENS7_ILi48EEENS7_ILi256EEEEEELi256ENS_10bfloat16_tEfNS_4arch4Sm80ELb1ELb0ELb1ELb1ELb0ELb0ELb1ELb1EEENS1_21CollectiveEpilogueFwdINS6_IJS8_SA_S9_EEENS6_IJNS7_ILi1EEESI_SI_EEESC_SE_Li256ELb1ELb1ELb1ELb0EEENS1_36VarlenDynamicPersistentTileSchedulerILi128ELi48ELi256ELi256ELb1ELb1ELb0ELb1ELb1ELb1EEEEEEEEEvNT_6ParamsE)
        /*0104*/ 	.word	0x00000000


	//----- nvinfo : EIATTR_REGCOUNT
	.align		4
.L_54:
        /*0108*/ 	.byte	0x04, 0x2f
        /*010a*/ 	.short	(.L_56 - .L_55)
	.align		4
.L_55:
        /*010c*/ 	.word	index@(_ZN7cutlass13device_kernelIN5flash19enable_sm80_to_sm89INS1_16FlashAttnFwdSm80INS1_25CollectiveMainloopFwdSm80ILi8ELi1ELb1EN4cute5tupleIJNS5_1CILi128EEENS7_ILi64EEENS7_ILi256EEEEEELi256ENS_10bfloat16_tEfNS_4arch4Sm80ELb1ELb0ELb1ELb0ELb0ELb0ELb1ELb1EEENS1_21CollectiveEpilogueFwdINS6_IJS8_SA_S9_EEENS6_IJNS7_ILi1EEESI_SI_EEESC_SE_Li256ELb0ELb1ELb1ELb0EEENS1_30DynamicPersistentTileSchedulerILi256ELi256ELb1ELb1ELb0EEEEEEEEEvNT_6ParamsE)
        /*0110*/ 	.word	0x00000004


	//----- nvinfo : EIATTR_FRAME_SIZE
	.align		4
.L_56:
        /*0114*/ 	.byte	0x04, 0x11
        /*0116*/ 	.short	(.L_58 - .L_57)
	.align		4
.L_57:
        /*0118*/ 	.word	index@(_ZN7cutlass13device_kernelIN5flash19enable_sm80_to_sm89INS1_16FlashAttnFwdSm80INS1_25CollectiveMainloopFwdSm80ILi8ELi1ELb1EN4cute5tupleIJNS5_1CILi128EEENS7_ILi64EEENS7_ILi256EEEEEELi256ENS_10bfloat16_tEfNS_4arch4Sm80ELb1ELb0ELb1ELb0ELb0ELb0ELb1ELb1EEENS1_21CollectiveEpilogueFwdINS6_IJS8_SA_S9_EEENS6_IJNS7_ILi1EEESI_SI_EEESC_SE_Li256ELb0ELb1ELb1ELb0EEENS1_30DynamicPersistentTileSchedulerILi256ELi256ELb1ELb1ELb0EEEEEEEEEvNT_6ParamsE)
        /*011c*/ 	.word	0x00000000


	//----- nvinfo : EIATTR_REGCOUNT
	.align		4
.L_58:
        /*0120*/ 	.byte	0x04, 0x2f
        /*0122*/ 	.short	(.L_60 - .L_59)
	.align		4
.L_59:
        /*0124*/ 	.word	index@(_ZN7cutlass13device_kernelIN5flash19enable_sm80_to_sm89INS1_16FlashAttnFwdSm80INS1_25CollectiveMainloopFwdSm80ILi8ELi1ELb0EN4cute5tupleIJNS5_1CILi128EEENS7_ILi32EEENS7_ILi256EEEEEELi256ENS_10bfloat16_tEfNS_4arch4Sm80ELb0ELb1ELb1ELb1ELb0ELb1ELb1ELb1EEENS1_21CollectiveEpilogueFwdINS6_IJS8_SA_S9_EEENS6_IJNS7_ILi1EEESI_SI_EEESC_SE_Li256ELb1ELb1ELb1ELb0EEENS1_36VarlenDynamicPersistentTileSchedulerILi128ELi32ELi256ELi256ELb1ELb1ELb0ELb1ELb0ELb1EEEEEEEEEvNT_6ParamsE)
        /*0128*/ 	.word	0x00000004


	//----- nvinfo : EIATTR_FRAME_SIZE
	.align		4
.L_60:
        /*012c*/ 	.byte	0x04, 0x11
        /*012e*/ 	.short	(.L_62 - .L_61)
	.align		4
.L_61:
        /*0130*/ 	.word	index@(_ZN7cutlass13device_kernelIN5flash19enable_sm80_to_sm89INS1_16FlashAttnFwdSm80INS1_25CollectiveMainloopFwdSm80ILi8ELi1ELb0EN4cute5tupleIJNS5_1CILi128EEENS7_ILi32EEENS7_ILi256EEEEEELi256ENS_10bfloat16_tEfNS_4arch4Sm80ELb0ELb1ELb1ELb1ELb0ELb1ELb1ELb1EEENS1_21CollectiveEpilogueFwdINS6_IJS8_SA_S9_EEENS6_IJNS7_ILi1EEESI_SI_EEESC_SE_Li256ELb1ELb1ELb1ELb0EEENS1_36VarlenDynamicPersistentTileSchedulerILi128ELi32ELi256ELi256ELb1ELb1ELb0ELb1ELb0ELb1EEEEEEEEEvNT_6ParamsE)
        /*0134*/ 	.word	0x00000000


	//----- nvinfo : EIATTR_REGCOUNT
	.align		4
.L_62:
        /*0138*/ 	.byte	0x04, 0x2f
        /*013a*/ 	.short	(.L_64 - .L_63)
	.align		4
.L_63:
        /*013c*/ 	.word	index@(_ZN7cutlass13device_kernelIN5flash19enable_sm80_to_sm89INS1_16FlashAttnFwdSm80INS1_25CollectiveMainloopFwdSm80ILi8ELi1ELb1EN4cute5tupleIJNS5_1CILi128EEENS7_ILi48EEENS7_ILi256EEEEEELi256ENS_10bfloat16_tEfNS_4arch4Sm80ELb0ELb1ELb1ELb1ELb0ELb0ELb1ELb1EEENS1_21CollectiveEpilogueFwdINS6_IJS8_SA_S9_EEENS6_IJNS7_ILi1EEESI_SI_EEESC_SE_Li256ELb1ELb1ELb1ELb0EEENS1_36VarlenDynamicPersistentTileSchedulerILi128ELi48ELi256ELi256ELb1ELb1ELb0ELb1ELb0ELb1EEEEEEEEEvNT_6ParamsE)
        /*0140*/ 	.word	0x00000004


	//----- nvinfo : EIATTR_FRAME_SIZE
	.align		4
.L_64:
        /*0144*/ 	.byte	0x04, 0x11
        /*0146*/ 	.short	(.L_66 - .L_65)
	.align		4
.L_65:
        /*0148*/ 	.word	index@(_ZN7cutlass13device_kernelIN5flash19enable_sm80_to_sm89INS1_16FlashAttnFwdSm80INS1_25CollectiveMainloopFwdSm80ILi8ELi1ELb1EN4cute5tupleIJNS5_1CILi128EEENS7_ILi48EEENS7_ILi256EEEEEELi256ENS_10bfloat16_tEfNS_4arch4Sm80ELb0ELb1ELb1ELb1ELb0ELb0ELb1ELb1EEENS1_21CollectiveEpilogueFwdINS6_IJS8_SA_S9_EEENS6_IJNS7_ILi1EEESI_SI_EEESC_SE_Li256ELb1ELb1ELb1ELb0EEENS1_36VarlenDynamicPersistentTileSchedulerILi128ELi48ELi256ELi256ELb1ELb1ELb0ELb1ELb0ELb1EEEEEEEEEvNT_6ParamsE)
        /*014c*/ 	.word	0x00000000


	//----- nvinfo : EIATTR_REGCOUNT
	.align		4
.L_66:
        /*0150*/ 	.byte	0x04, 0x2f
        /*0152*/ 	.short	(.L_68 - .L_67)
	.align		4
.L_67:
        /*0154*/ 	.word	index@(_ZN7cutlass13device_kernelIN5flash19enable_sm80_to_sm89INS1_16FlashAttnFwdSm80INS1_25CollectiveMainloopFwdSm80ILi8ELi1ELb1EN4cute5tupleIJNS5_1CILi128EEENS7_ILi48EEENS7_ILi256EEEEEELi256ENS_10bfloat16_tEfNS_4arch4Sm80ELb0ELb1ELb1ELb0ELb0ELb0ELb1ELb1EEENS1_21CollectiveEpilogueFwdINS6_IJS8_SA_S9_EEENS6_IJNS7_ILi1EEESI_SI_EEESC_SE_Li256ELb0ELb1ELb1ELb0EEENS1_19SingleTileSchedulerILb0ELb1ELb1ELi128EEEEEEEEEvNT_6ParamsE)
        /*0158*/ 	.word	0x00000004


	//----- nvinfo : EIATTR_FRAME_SIZE
	.align		4
.L_68:
        /*015c*/ 	.byte	0x04, 0x11
        /*015e*/ 	.short	(.L_70 - .L_69)
	.align		4
.L_69:
        /*0160*/ 	.word	index@(_ZN7cutlass13device_kernelIN5flash19enable_sm80_to_sm89INS1_16FlashAttnFwdSm80INS1_25CollectiveMainloopFwdSm80ILi8ELi1ELb1EN4cute5tupleIJNS5_1CILi128EEENS7_ILi48EEENS7_ILi256EEEEEELi256ENS_10bfloat16_tEfNS_4arch4Sm80ELb0ELb1ELb1ELb0ELb0ELb0ELb1ELb1EEENS1_21CollectiveEpilogueFwdINS6_IJS8_SA_S9_EEENS6_IJNS7_ILi1EEESI_SI_EEESC_SE_Li256ELb0ELb1ELb1ELb0EEENS1_19SingleTileSchedulerILb0ELb1ELb1ELi128EEEEEEEEEvNT_6ParamsE)
        /*0164*/ 	.word	0x00000000


	//----- nvinfo : EIATTR_REGCOUNT
	.align		4
.L_70:
        /*0168*/ 	.byte	0x04, 0x2f
        /*016a*/ 	.short	(.L_72 - .L_71)
	.align		4
.L_71:
        /*016c*/ 	.word	index@(_ZN7cutlass13device_kernelIN5flash19enable_sm80_to_sm89INS1_16FlashAttnFwdSm80INS1_25CollectiveMainloopFwdSm80ILi8ELi1ELb0EN4cute5tupleIJNS5_1CILi128EEENS7_ILi32EEENS7_ILi256EEEEEELi256ENS_10bfloat16_tEfNS_4arch4Sm80ELb0ELb0ELb1ELb1ELb0ELb1ELb1ELb1EEENS1_21CollectiveEpilogueFwdINS6_IJS8_SA_S9_EEENS6_IJNS7_ILi1EEESI_SI_EEESC_SE_Li256ELb1ELb1ELb1ELb0EEENS1_36VarlenDynamicPersistentTileSchedulerILi128ELi32ELi256ELi256ELb1ELb1ELb0ELb0ELb1ELb1EEEEEEEEEvNT_6ParamsE)
        /*0170*/ 	.word	0x00000004


	//----- nvinfo : EIATTR_FRAME_SIZE
	.align		4
.L_72:
        /*0174*/ 	.byte	0x04, 0x11
        /*0176*/ 	.short	(.L_74 - .L_73)
	.align		4
.L_73:
        /*0178*/ 	.word	index@(_ZN7cutlass13device_kernelIN5flash19enable_sm80_to_sm89INS1_16FlashAttnFwdSm80INS1_25CollectiveMainloopFwdSm80ILi8ELi1ELb0EN4cute5tupleIJNS5_1CILi128EEENS7_ILi32EEENS7_ILi256EEEEEELi256ENS_10bfloat16_tEfNS_4arch4Sm80ELb0ELb0ELb1ELb1ELb0ELb1ELb1ELb1EEENS1_21CollectiveEpilogueFwdINS6_IJS8_SA_S9_EEENS6_IJNS7_ILi1EEESI_SI_EEESC_SE_Li256ELb1ELb1ELb1ELb0EEENS1_36VarlenDynamicPersistentTileSchedulerILi128ELi32ELi256ELi256ELb1ELb1ELb0ELb0ELb1ELb1EEEEEEEEEvNT_6ParamsE)
        /*017c*/ 	.word	0x00000000


	//----- nvinfo : EIATTR_REGCOUNT
	.align		4
.L_74:
        /*0180*/ 	.byte	0x04, 0x2f
        /*0182*/ 	.short	(.L_76 - .L_75)
	.align		4
.L_75:
        /*0184*/ 	.word	index@(_ZN7cutlass13device_kernelIN5flash19enable_sm80_to_sm89INS1_16FlashAttnFwdSm80INS1_25CollectiveMainloopFwdSm80ILi8ELi1ELb1EN4cute5tupleIJNS5_1CILi128EEENS7_ILi48EEENS7_ILi256EEEEEELi256ENS_10bfloat16_tEfNS_4arch4Sm80ELb0ELb0ELb1ELb1ELb0ELb0ELb1ELb1EEENS1_21CollectiveEpilogueFwdINS6_IJS8_SA_S9_EEENS6_IJNS7_ILi1EEESI_SI_EEESC_SE_Li256ELb1ELb1ELb1ELb0EEENS1_36VarlenDynamicPersistentTileSchedulerILi128ELi48ELi256ELi256ELb1ELb1ELb0ELb0ELb1ELb1EEEEEEEEEvNT_6ParamsE)
        /*0188*/ 	.word	0x00000004


	//----- nvinfo : EIATTR_FRAME_SIZE
	.align		4
.L_76:
        /*018c*/ 	.byte	0x04, 0x11
        /*018e*/ 	.short	(.L_78 - .L_77)
	.align		4
.L_77:
        /*0190*/ 	.word	index@(_ZN7cutlass13device_kernelIN5flash19enable_sm80_to_sm89INS1_16FlashAttnFwdSm80INS1_25CollectiveMainloopFwdSm80ILi8ELi1ELb1EN4cute5tupleIJNS5_1CILi128EEENS7_ILi48EEENS7_ILi256EEEEEELi256ENS_10bfloat16_tEfNS_4arch4Sm80ELb0ELb0ELb1ELb1ELb0ELb0ELb1ELb1EEENS1_21CollectiveEpilogueFwdINS6_IJS8_SA_S9_EEENS6_IJNS7_ILi1EEESI_SI_EEESC_SE_Li256ELb1ELb1ELb1ELb0EEENS1_36VarlenDynamicPersistentTileSchedulerILi128ELi48ELi256ELi256ELb1ELb1ELb0ELb0ELb1ELb1EEEEEEEEEvNT_6ParamsE)
        /*0194*/ 	.word	0x00000000


	//----- nvinfo : EIATTR_REGCOUNT
	.align		4
.L_78:
        /*0198*/ 	.byte	0x04, 0x2f
        /*019a*/ 	.short	(.L_80 - .L_79)
	.align		4
.L_79:
        /*019c*/ 	.word	index@(_ZN7cutlass13device_kernelIN5flash19enable_sm80_to_sm89INS1_16FlashAttnFwdSm80INS1_25CollectiveMainloopFwdSm80ILi8ELi1ELb1EN4cute5tupleIJNS5_1CILi128EEENS7_ILi64EEENS7_ILi256EEEEEELi256ENS_10bfloat16_tEfNS_4arch4Sm80ELb0ELb0ELb1ELb0ELb0ELb0ELb1ELb1EEENS1_21CollectiveEpilogueFwdINS6_IJS8_SA_S9_EEENS6_IJNS7_ILi1EEESI_SI_EEESC_SE_Li256ELb0ELb1ELb1ELb0EEENS1_19SingleTileSchedulerILb0ELb1ELb1ELi128EEEEEEEEEvNT_6ParamsE)
        /*01a0*/ 	.word	0x00000004


	//----- nvinfo : EIATTR_FRAME_SIZE
	.align		4
.L_80:
        /*01a4*/ 	.byte	0x04, 0x11
        /*01a6*/ 	.short	(.L_82 - .L_81)
	.align		4
.L_81:
        /*01a8*/ 	.word	index@(_ZN7cutlass13device_kernelIN5flash19enable_sm80_to_sm89INS1_16FlashAttnFwdSm80INS1_25CollectiveMainloopFwdSm80ILi8ELi1ELb1EN4cute5tupleIJNS5_1CILi128EEENS7_ILi64EEENS7_ILi256EEEEEELi256ENS_10bfloat16_tEfNS_4arch4Sm80ELb0ELb0ELb1ELb0ELb0ELb0ELb1ELb1EEENS1_21CollectiveEpilogueFwdINS6_IJS8_SA_S9_EEENS6_IJNS7_ILi1EEESI_SI_EEESC_SE_Li256ELb0ELb1ELb1ELb0EEENS1_19SingleTileSchedulerILb0ELb1ELb1ELi128EEEEEEEEEvNT_6ParamsE)
        /*01ac*/ 	.word	0x00000000


	//----- nvinfo : EIATTR_MIN_STACK_SIZE
	.align		4
.L_82:
        /*01b0*/ 	.byte	0x04, 0x12
        /*01b2*/ 	.short	(.L_84 - .L_83)
	.align		4
.L_83:
        /*01b4*/ 	.word	index@(_ZN7cutlass13device_kernelIN5flash19enable_sm80_to_sm89INS1_16FlashAttnFwdSm80INS1_25CollectiveMainloopFwdSm80ILi8ELi1ELb1EN4cute5tupleIJNS5_1CILi128EEENS7_ILi64EEENS7_ILi256EEEEEELi256ENS_10bfloat16_tEfNS_4arch4Sm80ELb0ELb0ELb1ELb0ELb0ELb0ELb1ELb1EEENS1_21CollectiveEpilogueFwdINS6_IJS8_SA_S9_EEENS6_IJNS7_ILi1EEESI_SI_EEESC_SE_Li256ELb0ELb1ELb1ELb0EEENS1_19SingleTileSchedulerILb0ELb1ELb1ELi128EEEEEEEEEvNT_6ParamsE)
        /*01b8*/ 	.word	0x00000000


	//----- nvinfo : EIATTR_MIN_STACK_SIZE
	.align		4
.L_84:
        /*01bc*/ 	.byte	0x04, 0x12
        /*01be*/ 	.short	(.L_86 - .L_85)
	.align		4
.L_85:
        /*01c0*/ 	.word	index@(_ZN7cutlass13device_kernelIN5flash19enable_sm80_to_sm89INS1_16FlashAttnFwdSm80INS1_25CollectiveMainloopFwdSm80ILi8ELi1ELb1EN4cute5tupleIJNS5_1CILi128EEENS7_ILi48EEENS7_ILi256EEEEEELi256ENS_10bfloat16_tEfNS_4arch4Sm80ELb0ELb0ELb1ELb1ELb0ELb0ELb1ELb1EEENS1_21CollectiveEpilogueFwdINS6_IJS8_SA_S9_EEENS6_IJNS7_ILi1EEESI_SI_EEESC_SE_Li256ELb1ELb1ELb1ELb0EEENS1_36VarlenDynamicPersistentTileSchedulerILi128ELi48ELi256ELi256ELb1ELb1ELb0ELb0ELb1ELb1EEEEEEEEEvNT_6ParamsE)
        /*01c4*/ 	.word	0x00000000


	//----- nvinfo : EIATTR_MIN_STACK_SIZE
	.align		4
.L_86:
        /*01c8*/ 	.byte	0x04, 0x12
        /*01ca*/ 	.short	(.L_88 - .L_87)
	.align		4
.L_87:
        /*01cc*/ 	.word	index@(_ZN7cutlass13device_kernelIN5flash19enable_sm80_to_sm89INS1_16FlashAttnFwdSm80INS1_25CollectiveMainloopFwdSm80ILi8ELi1ELb0EN4cute5tupleIJNS5_1CILi128EEENS7_ILi32EEENS7_ILi256EEEEEELi256ENS_10bfloat16_tEfNS_4arch4Sm80ELb0ELb0ELb1ELb1ELb0ELb1ELb1ELb1EEENS1_21CollectiveEpilogueFwdINS6_IJS8_SA_S9_EEENS6_IJNS7_ILi1EEESI_SI_EEESC_SE_Li256ELb1ELb1ELb1ELb0EEENS1_36VarlenDynamicPersistentTileSchedulerILi128ELi32ELi256ELi256ELb1ELb1ELb0ELb0ELb1ELb1EEEEEEEEEvNT_6ParamsE)
        /*01d0*/ 	.word	0x00000000


	//----- nvinfo : EIATTR_MIN_STACK_SIZE
	.align		4
.L_88:
        /*01d4*/ 	.byte	0x04, 0x12
        /*01d6*/ 	.short	(.L_90 - .L_89)
	.align		4
.L_89:
        /*01d8*/ 	.word	index@(_ZN7cutlass13device_kernelIN5flash19enable_sm80_to_sm89INS1_16FlashAttnFwdSm80INS1_25CollectiveMainloopFwdSm80ILi8ELi1ELb1EN4cute5tupleIJNS5_1CILi128EEENS7_ILi48EEENS7_ILi256EEEEEELi256ENS_10bfloat16_tEfNS_4arch4Sm80ELb0ELb1ELb1ELb0ELb0ELb0ELb1ELb1EEENS1_21CollectiveEpilogueFwdINS6_IJS8_SA_S9_EEENS6_IJNS7_ILi1EEESI_SI_EEESC_SE_Li256ELb0ELb1ELb1ELb0EEENS1_19SingleTileSchedulerILb0ELb1ELb1ELi128EEEEEEEEEvNT_6ParamsE)
        /*01dc*/ 	.word	0x00000000


	//----- nvinfo : EIATTR_MIN_STACK_SIZE
	.align		4
.L_90:
        /*01e0*/ 	.byte	0x04, 0x12
        /*01e2*/ 	.short	(.L_92 - .L_91)
	.align		4
.L_91:
        /*01e4*/ 	.word	index@(_ZN7cutlass13device_kernelIN5flash19enable_sm80_to_sm89INS1_16FlashAttnFwdSm80INS1_25CollectiveMainloopFwdSm80ILi8ELi1ELb1EN4cute5tupleIJNS5_1CILi128EEENS7_ILi48EEENS7_ILi256EEEEEELi256ENS_10bfloat16_tEfNS_4arch4Sm80ELb0ELb1ELb1ELb1ELb0ELb0ELb1ELb1EEENS1_21CollectiveEpilogueFwdINS6_IJS8_SA_S9_EEENS6_IJNS7_ILi1EEESI_SI_EEESC_SE_Li256ELb1ELb1ELb1ELb0EEENS1_36VarlenDynamicPersistentTileSchedulerILi128ELi48ELi256ELi256ELb1ELb1ELb0ELb1ELb0ELb1EEEEEEEEEvNT_6ParamsE)
        /*01e8*/ 	.word	0x00000000


	//----- nvinfo : EIATTR_MIN_STACK_SIZE
	.align		4
.L_92:
        /*01ec*/ 	.byte	0x04, 0x12
        /*01ee*/ 	.short	(.L_94 - .L_93)
	.align		4
.L_93:
        /*01f0*/ 	.word	index@(_ZN7cutlass13device_kernelIN5flash19enable_sm80_to_sm89INS1_16FlashAttnFwdSm80INS1_25CollectiveMainloopFwdSm80ILi8ELi1ELb0EN4cute5tupleIJNS5_1CILi128EEENS7_ILi32EEENS7_ILi256EEEEEELi256ENS_10bfloat16_tEfNS_4arch4Sm80ELb0ELb1ELb1ELb1ELb0ELb1ELb1ELb1EEENS1_21CollectiveEpilogueFwdINS6_IJS8_SA_S9_EEENS6_IJNS7_ILi1EEESI_SI_EEESC_SE_Li256ELb1ELb1ELb1ELb0EEENS1_36VarlenDynamicPersistentTileSchedulerILi128ELi32ELi256ELi256ELb1ELb1ELb0ELb1ELb0ELb1EEEEEEEEEvNT_6ParamsE)
        /*01f4*/ 	.word	0x00000000


	//----- nvinfo : EIATTR_MIN_STACK_SIZE
	.align		4
.L_94:
        /*01f8*/ 	.byte	0x04, 0x12
        /*01fa*/ 	.short	(.L_96 - .L_95)
	.align		4
.L_95:
        /*01fc*/ 	.word	index@(_ZN7cutlass13device_kernelIN5flash19enable_sm80_to_sm89INS1_16FlashAttnFwdSm80INS1_25CollectiveMainloopFwdSm80ILi8ELi1ELb1EN4cute5tupleIJNS5_1CILi128EEENS7_ILi64EEENS7_ILi256EEEEEELi256ENS_10bfloat16_tEfNS_4arch4Sm80ELb1ELb0ELb1ELb0ELb0ELb0ELb1ELb1EEENS1_21CollectiveEpilogueFwdINS6_IJS8_SA_S9_EEENS6_IJNS7_ILi1EEESI_SI_EEESC_SE_Li256ELb0ELb1ELb1ELb0EEENS1_30DynamicPersistentTileSchedulerILi256ELi256ELb1ELb1ELb0EEEEEEEEEvNT_6ParamsE)
        /*0200*/ 	.word	0x00000000


	//----- nvinfo : EIATTR_MIN_STACK_SIZE
	.align		4
.L_96:
        /*0204*/ 	.byte	0x04, 0x12
        /*0206*/ 	.short	(.L_98 - .L_97)
	.align		4
.L_97:
        /*0208*/ 	.word	index@(_ZN7cutlass13device_kernelIN5flash19enable_sm80_to_sm89INS1_16FlashAttnFwdSm80INS1_25CollectiveMainloopFwdSm80ILi8ELi1ELb1EN4cute5tupleIJNS5_1CILi128EEENS7_ILi48EEENS7_ILi256EEEEEELi256ENS_10bfloat16_tEfNS_4arch4Sm80ELb1ELb0ELb1ELb1ELb0ELb0ELb1ELb1EEENS1_21CollectiveEpilogueFwdINS6_IJS8_SA_S9_EEENS6_IJNS7_ILi1EEESI_SI_EEESC_SE_Li256ELb1ELb1ELb1ELb0EEENS1_36VarlenDynamicPersistentTileSchedulerILi128ELi48ELi256ELi256ELb1ELb1ELb0ELb1ELb1ELb1EEEEEEEEEvNT_6ParamsE)
        /*020c*/ 	.word	0x00000000


	//----- nvinfo : EIATTR_MIN_STACK_SIZE
	.align		4
.L_98:
        /*0210*/ 	.byte	0x04, 0x12
        /*0212*/ 	.short	(.L_100 - .L_99)
	.align		4
.L_99:
        /*0214*/ 	.word	index@(_ZN7cutlass13device_kernelIN5flash19enable_sm80_to_sm89INS1_16FlashAttnFwdSm80INS1_25CollectiveMainloopFwdSm80ILi8ELi1ELb0EN4cute5tupleIJNS5_1CILi128EEENS7_ILi32EEENS7_ILi256EEEEEELi256ENS_10bfloat16_tEfNS_4arch4Sm80ELb1ELb0ELb1ELb1ELb0ELb1ELb1ELb1EEENS1_21CollectiveEpilogueFwdINS6_IJS8_SA_S9_EEENS6_IJNS7_ILi1EEESI_SI_EEESC_SE_Li256ELb1ELb1ELb1ELb0EEENS1_36VarlenDynamicPersistentTileSchedulerILi128ELi32ELi256ELi256ELb1ELb1ELb0ELb1ELb1ELb1EEEEEEEEEvNT_6ParamsE)
        /*0218*/ 	.word	0x00000000


	//----- nvinfo : EIATTR_MIN_STACK_SIZE
	.align		4
.L_100:
        /*021c*/ 	.byte	0x04, 0x12
        /*021e*/ 	.short	(.L_102 - .L_101)
	.align		4
.L_101:
        /*0220*/ 	.word	index@(_ZN7cutlass13device_kernelIN5flash19enable_sm80_to_sm89INS1_16FlashAttnFwdSm80INS1_25CollectiveMainloopFwdSm80ILi8ELi1ELb0EN4cute5tupleIJNS5_1CILi128EEENS7_ILi96EEENS7_ILi256EEEEEELi256ENS_10bfloat16_tEfNS_4arch4Sm80ELb0ELb0ELb1ELb0ELb0ELb0ELb1ELb1EEENS1_21CollectiveEpilogueFwdINS6_IJS8_SA_S9_EEENS6_IJNS7_ILi1EEESI_SI_EEESC_SE_Li256ELb0ELb1ELb1ELb0EEENS1_19SingleTileSchedulerILb0ELb1ELb1ELi128EEEEEEEEEvNT_6ParamsE)
        /*0224*/ 	.word	0x00000000


	//----- nvinfo : EIATTR_MIN_STACK_SIZE
	.align		4
.L_102:
        /*0228*/ 	.byte	0x04, 0x12
        /*022a*/ 	.short	(.L_104 - .L_103)
	.align		4
.L_103:
        /*022c*/ 	.word	index@(_ZN7cutlass13device_kernelIN5flash19enable_sm80_to_sm89INS1_16FlashAttnFwdSm80INS1_25CollectiveMainloopFwdSm80ILi8ELi1ELb0EN4cute5tupleIJNS5_1CILi128EEENS7_ILi64EEENS7_ILi256EEEEEELi256ENS_10bfloat16_tEfNS_4arch4Sm80ELb0ELb0ELb1ELb1ELb0ELb0ELb1ELb1EEENS1_21CollectiveEpilogueFwdINS6_IJS8_SA_S9_EEENS6_IJNS7_ILi1EEESI_SI_EEESC_SE_Li256ELb1ELb1ELb1ELb0EEENS1_36VarlenDynamicPersistentTileSchedulerILi128ELi64ELi256ELi256ELb1ELb1ELb0ELb0ELb1ELb1EEEEEEEEEvNT_6ParamsE)
        /*0230*/ 	.word	0x00000000


	//----- nvinfo : EIATTR_MIN_STACK_SIZE
	.align		4
.L_104:
        /*0234*/ 	.byte	0x04, 0x12
        /*0236*/ 	.short	(.L_106 - .L_105)
	.align		4
.L_105:
        /*0238*/ 	.word	index@(_ZN7cutlass13device_kernelIN5flash19enable_sm80_to_sm89INS1_16FlashAttnFwdSm80INS1_25CollectiveMainloopFwdSm80ILi8ELi1ELb0EN4cute5tupleIJNS5_1CILi128EEENS7_ILi48EEENS7_ILi256EEEEEELi256ENS_10bfloat16_tEfNS_4arch4Sm80ELb0ELb0ELb1ELb1ELb0ELb1ELb1ELb1EEENS1_21CollectiveEpilogueFwdINS6_IJS8_SA_S9_EEENS6_IJNS7_ILi1EEESI_SI_EEESC_SE_Li256ELb1ELb1ELb1ELb0EEENS1_36VarlenDynamicPersistentTileSchedulerILi128ELi48ELi256ELi256ELb1ELb1ELb0ELb0ELb1ELb1EEEEEEEEEvNT_6ParamsE)
        /*023c*/ 	.word	0x00000000


	//----- nvinfo : EIATTR_MIN_STACK_SIZE
	.align		4
.L_106:
        /*0240*/ 	.byte	0x04, 0x12
        /*0242*/ 	.short	(.L_108 - .L_107)
	.align		4
.L_107:
        /*0244*/ 	.word	index@(_ZN7cutlass13device_kernelIN5flash19enable_sm80_to_sm89INS1_16FlashAttnFwdSm80INS1_25CollectiveMainloopFwdSm80ILi8ELi1ELb0EN4cute5tupleIJNS5_1CILi128EEENS7_ILi64EEENS7_ILi256EEEEEELi256ENS_10bfloat16_tEfNS_4arch4Sm80ELb0ELb1ELb1ELb0ELb0ELb0ELb1ELb1EEENS1_21CollectiveEpilogueFwdINS6_IJS8_SA_S9_EEENS6_IJNS7_ILi1EEESI_SI_EEESC_SE_Li256ELb0ELb1ELb1ELb0EEENS1_19SingleTileSchedulerILb0ELb1ELb1ELi128EEEEEEEEEvNT_6ParamsE)
        /*0248*/ 	.word	0x00000000


	//----- nvinfo : EIATTR_MIN_STACK_SIZE
	.align		4
.L_108:
        /*024c*/ 	.byte	0x04, 0x12
        /*024e*/ 	.short	(.L_110 - .L_109)
	.align		4
.L_109:
        /*0250*/ 	.word	index@(_ZN7cutlass13device_kernelIN5flash19enable_sm80_to_sm89INS1_16FlashAttnFwdSm80INS1_25CollectiveMainloopFwdSm80ILi8ELi1ELb0EN4cute5tupleIJNS5_1CILi128EEENS7_ILi64EEENS7_ILi256EEEEEELi256ENS_10bfloat16_tEfNS_4arch4Sm80ELb0ELb1ELb1ELb1ELb0ELb0ELb1ELb1EEENS1_21CollectiveEpilogueFwdINS6_IJS8_SA_S9_EEENS6_IJNS7_ILi1EEESI_SI_EEESC_SE_Li256ELb1ELb1ELb1ELb0EEENS1_36VarlenDynamicPersistentTileSchedulerILi128ELi64ELi256ELi256ELb1ELb1ELb0ELb1ELb0ELb1EEEEEEEEEvNT_6ParamsE)
        /*0254*/ 	.word	0x00000000


	//----- nvinfo : EIATTR_MIN_STACK_SIZE
	.align		4
.L_110:
        /*0258*/ 	.byte	0x04, 0x12
        /*025a*/ 	.short	(.L_112 - .L_111)
	.align		4
.L_111:
        /*025c*/ 	.word	index@(_ZN7cutlass13device_kernelIN5flash19enable_sm80_to_sm89INS1_16FlashAttnFwdSm80INS1_25CollectiveMainloopFwdSm80ILi8ELi1ELb0EN4cute5tupleIJNS5_1CILi128EEENS7_ILi48EEENS7_ILi256EEEEEELi256ENS_10bfloat16_tEfNS_4arch4Sm80ELb0ELb1ELb1ELb1ELb0ELb1ELb1ELb1EEENS1_21CollectiveEpilogueFwdINS6_IJS8_SA_S9_EEENS6_IJNS7_ILi1EEESI_SI_EEESC_SE_Li256ELb1ELb1ELb1ELb0EEENS1_36VarlenDynamicPersistentTileSchedulerILi128ELi48ELi256ELi256ELb1ELb1ELb0ELb1ELb0ELb1EEEEEEEEEvNT_6ParamsE)
        /*0260*/ 	.word	0x00000000


	//----- nvinfo : EIATTR_MIN_STACK_SIZE
	.align		4
.L_112:
        /*0264*/ 	.byte	0x04, 0x12
        /*0266*/ 	.short	(.L_114 - .L_113)
	.align		4
.L_113:
        /*0268*/ 	.word	index@(_ZN7cutlass13device_kernelIN5flash19enable_sm80_to_sm89INS1_16FlashAttnFwdSm80INS1_25CollectiveMainloopFwdSm80ILi8ELi1ELb0EN4cute5tupleIJNS5_1CILi128EEENS7_ILi96EEENS7_ILi256EEEEEELi256ENS_10bfloat16_tEfNS_4arch4Sm80ELb1ELb0ELb1ELb0ELb0ELb0ELb1ELb1EEENS1_21CollectiveEpilogueFwdINS6_IJS8_SA_S9_EEENS6_IJNS7_ILi1EEESI_SI_EEESC_SE_Li256ELb0ELb1ELb1ELb0EEENS1_30DynamicPersistentTileSchedulerILi256ELi256ELb1ELb1ELb0EEEEEEEEEvNT_6ParamsE)
        /*026c*/ 	.word	0x00000000


	//----- nvinfo : EIATTR_MIN_STACK_SIZE
	.align		4
.L_114:
        /*0270*/ 	.byte	0x04, 0x12
        /*0272*/ 	.short	(.L_116 - .L_115)
	.align		4
.L_115:
        /*0274*/ 	.word	index@(_ZN7cutlass13device_kernelIN5flash19enable_sm80_to_sm89INS1_16FlashAttnFwdSm80INS1_25CollectiveMainloopFwdSm80ILi8ELi1ELb0EN4cute5tupleIJNS5_1CILi128EEENS7_ILi64EEENS7_ILi256EEEEEELi256ENS_10bfloat16_tEfNS_4arch4Sm80ELb1ELb0ELb1ELb1ELb0ELb0ELb1ELb1EEENS1_21CollectiveEpilogueFwdINS6_IJS8_SA_S9_EEENS6_IJNS7_ILi1EEESI_SI_EEESC_SE_Li256ELb1ELb1ELb1ELb0EEENS1_36VarlenDynamicPersistentTileSchedulerILi128ELi64ELi256ELi256ELb1ELb1ELb0ELb1ELb1ELb1EEEEEEEEEvNT_6ParamsE)
        /*0278*/ 	.word	0x00000000


	//----- nvinfo : EIATTR_MIN_STACK_SIZE
	.align		4
.L_116:
        /*027c*/ 	.byte	0x04, 0x12
        /*027e*/ 	.short	(.L_118 - .L_117)
	.align		4
.L_117:
        /*0280*/ 	.word	index@(_ZN7cutlass13device_kernelIN5flash19enable_sm80_to_sm89INS1_16FlashAttnFwdSm80INS1_25CollectiveMainloopFwdSm80ILi8ELi1ELb0EN4cute5tupleIJNS5_1CILi128EEENS7_ILi48EEENS7_ILi256EEEEEELi256ENS_10bfloat16_tEfNS_4arch4Sm80ELb1ELb0ELb1ELb1ELb0ELb1ELb1ELb1EEENS1_21CollectiveEpilogueFwdINS6_IJS8_SA_S9_EEENS6_IJNS7_ILi1EEESI_SI_EEESC_SE_Li256ELb1ELb1ELb1ELb0EEENS1_36VarlenDynamicPersistentTileSchedulerILi128ELi48ELi256ELi256ELb1ELb1ELb0ELb1ELb1ELb1EEEEEEEEEvNT_6ParamsE)
        /*0284*/ 	.word	0x00000000
.L_118:


//--------------------- .nv.compat                --------------------------
	.section	.nv.compat,"",@"SHT_CUDA_COMPAT_INFO"
	.align	4
        /*0000*/ 	.byte	0x02, 0x09, 0x01, 0x00, 0x02, 0x02, 0x01, 0x00, 0x02, 0x05, 0x05, 0x00, 0x03, 0x07, 0x01, 0x01
        /*0010*/ 	.byte	0x02, 0x03, 0x00, 0x00, 0x02, 0x06, 0x01, 0x00, 0x04, 0x0b, 0x08, 0x00, 0x00, 0x00, 0x00, 0x00
        /*0020*/ 	.byte	0x00, 0x00, 0x00, 0x00


//--------------------- .nv.info._ZN7cutlass13device_kernelIN5flash19enable_sm80_to_sm89INS1_16FlashAttnFwdSm80INS1_25CollectiveMainloopFwdSm80ILi8ELi1ELb1EN4cute5tupleIJNS5_1CILi128EEENS7_ILi64EEENS7_ILi256EEEEEELi256ENS_10bfloat16_tEfNS_4arch4Sm80ELb0ELb0ELb1ELb0ELb0ELb0ELb1ELb1EEENS1_21CollectiveEpilogueFwdINS6_IJS8_SA_S9_EEENS6_IJNS7_ILi1EEESI_SI_EEESC_SE_Li256ELb0ELb1ELb1ELb0EEENS1_19SingleTileSchedulerILb0ELb1ELb1ELi128EEEEEEEEEvNT_6ParamsE --------------------------
	.section	.nv.info._ZN7cutlass13device_kernelIN5flash19enable_sm80_to_sm89INS1_16FlashAttnFwdSm80INS1_25CollectiveMainloopFwdSm80ILi8ELi1ELb1EN4cute5tupleIJNS5_1CILi128EEENS7_ILi64EEENS7_ILi256EEEEEELi256ENS_10bfloat16_tEfNS_4arch4Sm80ELb0ELb0ELb1ELb0ELb0ELb0ELb1ELb1EEENS1_21CollectiveEpilogueFwdINS6_IJS8_SA_S9_EEENS6_IJNS7_ILi1EEESI_SI_EEESC_SE_Li256ELb0ELb1ELb1ELb0EEENS1_19SingleTileSchedulerILb0ELb1ELb1ELi128EEEEEEEEEvNT_6ParamsE,"",@"SHT_CUDA_INFO"
	.sectionflags	@""
	.align	4


	//----- nvinfo : EIATTR_CUDA_API_VERSION
	.align		4
        /*0000*/ 	.byte	0x04, 0x37
        /*0002*/ 	.short	(.L_120 - .L_119)
.L_119:
        /*0004*/ 	.word	0x00000082


	//----- nvinfo : EIATTR_KPARAM_INFO
	.align		4
.L_120:
        /*0008*/ 	.byte	0x04, 0x17
        /*000a*/ 	.short	(.L_122 - .L_121)
.L_121:
        /*000c*/ 	.word	0x00000000
        /*0010*/ 	.short	0x0000
        /*0012*/ 	.short	0x0000
        /*0014*/ 	.byte	0x00, 0xf0, 0x61, 0x10


	//----- nvinfo : EIATTR_SPARSE_MMA_MASK
	.align		4
.L_122:
        /*0018*/ 	.byte	0x03, 0x50
        /*001a*/ 	.short	0x0000


	//----- nvinfo : EIATTR_MAXREG_COUNT
	.align		4
        /*001c*/ 	.byte	0x03, 0x1b
        /*001e*/ 	.short	0x00ff


	//----- nvinfo : EIATTR_MERCURY_ISA_VERSION
	.align		4
        /*0020*/ 	.byte	0x03, 0x5f
        /*0022*/ 	.short	0x0101


	//----- nvinfo : EIATTR_EXIT_INSTR_OFFSETS
	.align		4
        /*0024*/ 	.byte	0x04, 0x1c
        /*0026*/ 	.short	(.L_124 - .L_123)


	//   ....[0]....
.L_123:
        /*0028*/ 	.word	0x00000010


	//----- nvinfo : EIATTR_MAX_THREADS
	.align		4
.L_124:
        /*002c*/ 	.byte	0x04, 0x05
        /*002e*/ 	.short	(.L_126 - .L_125)
.L_125:
        /*0030*/ 	.word	0x00000100
        /*0034*/ 	.word	0x00000001
        /*0038*/ 	.word	0x00000001


	//----- nvinfo : EIATTR_CBANK_PARAM_SIZE
	.align		4
.L_126:
        /*003c*/ 	.byte	0x03, 0x19
        /*003e*/ 	.short	0x0418


	//----- nvinfo : EIATTR_PARAM_CBANK
	.align		4
        /*0040*/ 	.byte	0x04, 0x0a
        /*0042*/ 	.short	(.L_128 - .L_127)
	.align		4
.L_127:
        /*0044*/ 	.word	index@(.nv.constant0._ZN7cutlass13device_kernelIN5flash19enable_sm80_to_sm89INS1_16FlashAttnFwdSm80INS1_25CollectiveMainloopFwdSm80ILi8ELi1ELb1EN4cute5tupleIJNS5_1CILi128EEENS7_ILi64EEENS7_ILi256EEEEEELi256ENS_10bfloat16_tEfNS_4arch4Sm80ELb0ELb0ELb1ELb0ELb0ELb0ELb1ELb1EEENS1_21CollectiveEpilogueFwdINS6_IJS8_SA_S9_EEENS6_IJNS7_ILi1EEESI_SI_EEESC_SE_Li256ELb0ELb1ELb1ELb0EEENS1_19SingleTileSchedulerILb0ELb1ELb1ELi128EEEEEEEEEvNT_6ParamsE)
        /*0048*/ 	.short	0x0210
        /*004a*/ 	.short	0x0418


	//----- nvinfo : EIATTR_SW_WAR
	.align		4
.L_128:
        /*004c*/ 	.byte	0x04, 0x36
        /*004e*/ 	.short	(.L_130 - .L_129)
.L_129:
        /*0050*/ 	.word	0x00000008
.L_130:


//--------------------- .nv.info._ZN7cutlass13device_kernelIN5flash19enable_sm80_to_sm89INS1_16FlashAttnFwdSm80INS1_25CollectiveMainloopFwdSm80ILi8ELi1ELb1EN4cute5tupleIJNS5_1CILi128EEENS7_ILi48EEENS7_ILi256EEEEEELi256ENS_10bfloat16_tEfNS_4arch4Sm80ELb0ELb0ELb1ELb1ELb0ELb0ELb1ELb1EEENS1_21CollectiveEpilogueFwdINS6_IJS8_SA_S9_EEENS6_IJNS7_ILi1EEESI_SI_EEESC_SE_Li256ELb1ELb1ELb1ELb0EEENS1_36VarlenDynamicPersistentTileSchedulerILi128ELi48ELi256ELi256ELb1ELb1ELb0ELb0ELb1ELb1EEEEEEEEEvNT_6ParamsE --------------------------
	.section	.nv.info._ZN7cutlass13device_kernelIN5flash19enable_sm80_to_sm89INS1_16FlashAttnFwdSm80INS1_25CollectiveMainloopFwdSm80ILi8ELi1ELb1EN4cute5tupleIJNS5_1CILi128EEENS7_ILi48EEENS7_ILi256EEEEEELi256ENS_10bfloat16_tEfNS_4arch4Sm80ELb0ELb0ELb1ELb1ELb0ELb0ELb1ELb1EEENS1_21CollectiveEpilogueFwdINS6_IJS8_SA_S9_EEENS6_IJNS7_ILi1EEESI_SI_EEESC_SE_Li256ELb1ELb1ELb1ELb0EEENS1_36VarlenDynamicPersistentTileSchedulerILi128ELi48ELi256ELi256ELb1ELb1ELb0ELb0ELb1ELb1EEEEEEEEEvNT_6ParamsE,"",@"SHT_CUDA_INFO"
	.sectionflags	@""
	.align	4


	//----- nvinfo : EIATTR_CUDA_API_VERSION
	.align		4
        /*0000*/ 	.byte	0x04, 0x37
        /*0002*/ 	.short	(.L_132 - .L_131)
.L_131:
        /*0004*/ 	.word	0x00000082


	//----- nvinfo : EIATTR_KPARAM_INFO
	.align		4
.L_132:
        /*0008*/ 	.byte	0x04, 0x17
        /*000a*/ 	.short	(.L_134 - .L_133)
.L_133:
        /*000c*/ 	.word	0x00000000
        /*0010*/ 	.short	0x0000
        /*0012*/ 	.short	0x0000
        /*0014*/ 	.byte	0x00, 0xf0, 0xe1, 0x10


	//----- nvinfo : EIATTR_SPARSE_MMA_MASK
	.align		4
.L_134:
        /*0018*/ 	.byte	0x03, 0x50
        /*001a*/ 	.short	0x0000


	//----- nvinfo : EIATTR_MAXREG_COUNT
	.align		4
        /*001c*/ 	.byte	0x03, 0x1b
        /*001e*/ 	.short	0x00ff


	//----- nvinfo : EIATTR_MERCURY_ISA_VERSION
	.align		4
        /*0020*/ 	.byte	0x03, 0x5f
        /*0022*/ 	.short	0x0101


	//----- nvinfo : EIATTR_EXIT_INSTR_OFFSETS
	.align		4
        /*0024*/ 	.byte	0x04, 0x1c
        /*0026*/ 	.short	(.L_136 - .L_135)


	//   ....[0]....
.L_135:
        /*0028*/ 	.word	0x00000010


	//----- nvinfo : EIATTR_MAX_THREADS
	.align		4
.L_136:
        /*002c*/ 	.byte	0x04, 0x05
        /*002e*/ 	.short	(.L_138 - .L_137)
.L_137:
        /*0030*/ 	.word	0x00000100
        /*0034*/ 	.word	0x00000001
        /*0038*/ 	.word	0x00000001


	//----- nvinfo : EIATTR_CBANK_PARAM_SIZE
	.align		4
.L_138:
        /*003c*/ 	.byte	0x03, 0x19
        /*003e*/ 	.short	0x0438


	//----- nvinfo : EIATTR_PARAM_CBANK
	.align		4
        /*0040*/ 	.byte	0x04, 0x0a
        /*0042*/ 	.short	(.L_140 - .L_139)
	.align		4
.L_139:
        /*0044*/ 	.word	index@(.nv.constant0._ZN7cutlass13device_kernelIN5flash19enable_sm80_to_sm89INS1_16FlashAttnFwdSm80INS1_25CollectiveMainloopFwdSm80ILi8ELi1ELb1EN4cute5tupleIJNS5_1CILi128EEENS7_ILi48EEENS7_ILi256EEEEEELi256ENS_10bfloat16_tEfNS_4arch4Sm80ELb0ELb0ELb1ELb1ELb0ELb0ELb1ELb1EEENS1_21CollectiveEpilogueFwdINS6_IJS8_SA_S9_EEENS6_IJNS7_ILi1EEESI_SI_EEESC_SE_Li256ELb1ELb1ELb1ELb0EEENS1_36VarlenDynamicPersistentTileSchedulerILi128ELi48ELi256ELi256ELb1ELb1ELb0ELb0ELb1ELb1EEEEEEEEEvNT_6ParamsE)
        /*0048*/ 	.short	0x0210
        /*004a*/ 	.short	0x0438


	//----- nvinfo : EIATTR_SW_WAR
	.align		4
.L_140:
        /*004c*/ 	.byte	0x04, 0x36
        /*004e*/ 	.short	(.L_142 - .L_141)
.L_141:
        /*0050*/ 	.word	0x00000008
.L_142:


//--------------------- .nv.info._ZN7cutlass13device_kernelIN5flash19enable_sm80_to_sm89INS1_16FlashAttnFwdSm80INS1_25CollectiveMainloopFwdSm80ILi8ELi1ELb0EN4cute5tupleIJNS5_1CILi128EEENS7_ILi32EEENS7_ILi256EEEEEELi256ENS_10bfloat16_tEfNS_4arch4Sm80ELb0ELb0ELb1ELb1ELb0ELb1ELb1ELb1EEENS1_21CollectiveEpilogueFwdINS6_IJS8_SA_S9_EEENS6_IJNS7_ILi1EEESI_SI_EEESC_SE_Li256ELb1ELb1ELb1ELb0EEENS1_36VarlenDynamicPersistentTileSchedulerILi128ELi32ELi256ELi256ELb1ELb1ELb0ELb0ELb1ELb1EEEEEEEEEvNT_6ParamsE --------------------------
	.section	.nv.info._ZN7cutlass13device_kernelIN5flash19enable_sm80_to_sm89INS1_16FlashAttnFwdSm80INS1_25CollectiveMainloopFwdSm80ILi8ELi1ELb0EN4cute5tupleIJNS5_1CILi128EEENS7_ILi32EEENS7_ILi256EEEEEELi256ENS_10bfloat16_tEfNS_4arch4Sm80ELb0ELb0ELb1ELb1ELb0ELb1ELb1ELb1EEENS1_21CollectiveEpilogueFwdINS6_IJS8_SA_S9_EEENS6_IJNS7_ILi1EEESI_SI_EEESC_SE_Li256ELb1ELb1ELb1ELb0EEENS1_36VarlenDynamicPersistentTileSchedulerILi128ELi32ELi256ELi256ELb1ELb1ELb0ELb0ELb1ELb1EEEEEEEEEvNT_6ParamsE,"",@"SHT_CUDA_INFO"
	.sectionflags	@""
	.align	4


	//----- nvinfo : EIATTR_CUDA_API_VERSION
	.align		4
        /*0000*/ 	.byte	0x04, 0x37
        /*0002*/ 	.short	(.L_144 - .L_143)
.L_143:
        /*0004*/ 	.word	0x00000082


	//----- nvinfo : EIATTR_KPARAM_INFO
	.align		4
.L_144:
        /*0008*/ 	.byte	0x04, 0x17
        /*000a*/ 	.short	(.L_146 - .L_145)
.L_145:
        /*000c*/ 	.word	0x00000000
        /*0010*/ 	.short	0x0000
        /*0012*/ 	.short	0x0000
        /*0014*/ 	.byte	0x00, 0xf0, 0xe1, 0x10


	//----- nvinfo : EIATTR_SPARSE_MMA_MASK
	.align		4
.L_146:
        /*0018*/ 	.byte	0x03, 0x50
        /*001a*/ 	.short	0x0000


	//----- nvinfo : EIATTR_MAXREG_COUNT
	.align		4
        /*001c*/ 	.byte	0x03, 0x1b
        /*001e*/ 	.short	0x00ff


	//----- nvinfo : EIATTR_MERCURY_ISA_VERSION
	.align		4
        /*0020*/ 	.byte	0x03, 0x5f
        /*0022*/ 	.short	0x0101


	//----- nvinfo : EIATTR_EXIT_INSTR_OFFSETS
	.align		4
        /*0024*/ 	.byte	0x04, 0x1c
        /*0026*/ 	.short	(.L_148 - .L_147)


	//   ....[0]....
.L_147:
        /*0028*/ 	.word	0x00000010


	//----- nvinfo : EIATTR_MAX_THREADS
	.align		4
.L_148:
        /*002c*/ 	.byte	0x04, 0x05
        /*002e*/ 	.short	(.L_150 - .L_149)
.L_149:
        /*0030*/ 	.word	0x00000100
        /*0034*/ 	.word	0x00000001
        /*0038*/ 	.word	0x00000001


	//----- nvinfo : EIATTR_CBANK_PARAM_SIZE
	.align		4
.L_150:
        /*003c*/ 	.byte	0x03, 0x19
        /*003e*/ 	.short	0x0438


	//----- nvinfo : EIATTR_PARAM_CBANK
	.align		4
        /*0040*/ 	.byte	0x04, 0x0a
        /*0042*/ 	.short	(.L_152 - .L_151)
	.align		4
.L_151:
        /*0044*/ 	.word	index@(.nv.constant0._ZN7cutlass13device_kernelIN5flash19enable_sm80_to_sm89INS1_16FlashAttnFwdSm80INS1_25CollectiveMainloopFwdSm80ILi8ELi1ELb0EN4cute5tupleIJNS5_1CILi128EEENS7_ILi32EEENS7_ILi256EEEEEELi256ENS_10bfloat16_tEfNS_4arch4Sm80ELb0ELb0ELb1ELb1ELb0ELb1ELb1ELb1EEENS1_21CollectiveEpilogueFwdINS6_IJS8_SA_S9_EEENS6_IJNS7_ILi1EEESI_SI_EEESC_SE_Li256ELb1ELb1ELb1ELb0EEENS1_36VarlenDynamicPersistentTileSchedulerILi128ELi32ELi256ELi256ELb1ELb1ELb0ELb0ELb1ELb1EEEEEEEEEvNT_6ParamsE)
        /*0048*/ 	.short	0x0210
        /*004a*/ 	.short	0x0438


	//----- nvinfo : EIATTR_SW_WAR
	.align		4
.L_152:
        /*004c*/ 	.byte	0x04, 0x36
        /*004e*/ 	.short	(.L_154 - .L_153)
.L_153:
        /*0050*/ 	.word	0x00000008
.L_154:


//--------------------- .nv.info._ZN7cutlass13device_kernelIN5flash19enable_sm80_to_sm89INS1_16FlashAttnFwdSm80INS1_25CollectiveMainloopFwdSm80ILi8ELi1ELb1EN4cute5tupleIJNS5_1CILi128EEENS7_ILi48EEENS7_ILi256EEEEEELi256ENS_10bfloat16_tEfNS_4arch4Sm80ELb0ELb1ELb1ELb0ELb0ELb0ELb1ELb1EEENS1_21CollectiveEpilogueFwdINS6_IJS8_SA_S9_EEENS6_IJNS7_ILi1EEESI_SI_EEESC_SE_Li256ELb0ELb1ELb1ELb0EEENS1_19SingleTileSchedulerILb0ELb1ELb1ELi128EEEEEEEEEvNT_6ParamsE --------------------------
	.section	.nv.info._ZN7cutlass13device_kernelIN5flash19enable_sm80_to_sm89INS1_16FlashAttnFwdSm80INS1_25CollectiveMainloopFwdSm80ILi8ELi1ELb1EN4cute5tupleIJNS5_1CILi128EEENS7_ILi48EEENS7_ILi256EEEEEELi256ENS_10bfloat16_tEfNS_4arch4Sm80ELb0ELb1ELb1ELb0ELb0ELb0ELb1ELb1EEENS1_21CollectiveEpilogueFwdINS6_IJS8_SA_S9_EEENS6_IJNS7_ILi1EEESI_SI_EEESC_SE_Li256ELb0ELb1ELb1ELb0EEENS1_19SingleTileSchedulerILb0ELb1ELb1ELi128EEEEEEEEEvNT_6ParamsE,"",@"SHT_CUDA_INFO"
	.sectionflags	@""
	.align	4


	//----- nvinfo : EIATTR_CUDA_API_VERSION
	.align		4
        /*0000*/ 	.byte	0x04, 0x37
        /*0002*/ 	.short	(.L_156 - .L_155)
.L_155:
        /*0004*/ 	.word	0x00000082


	//----- nvinfo : EIATTR_KPARAM_INFO
	.align		4
.L_156:
        /*0008*/ 	.byte	0x04, 0x17
        /*000a*/ 	.short	(.L_158 - .L_157)
.L_157:
        /*000c*/ 	.word	0x00000000
        /*0010*/ 	.short	0x0000
        /*0012*/ 	.short	0x0000
        /*0014*/ 	.byte	0x00, 0xf0, 0x61, 0x10


	//----- nvinfo : EIATTR_SPARSE_MMA_MASK
	.align		4
.L_158:
        /*0018*/ 	.byte	0x03, 0x50
        /*001a*/ 	.short	0x0000


	//----- nvinfo : EIATTR_MAXREG_COUNT
	.align		4
        /*001c*/ 	.byte	0x03, 0x1b
        /*001e*/ 	.short	0x00ff


	//----- nvinfo : EIATTR_MERCURY_ISA_VERSION
	.align		4
        /*0020*/ 	.byte	0x03, 0x5f
        /*0022*/ 	.short	0x0101


	//----- nvinfo : EIATTR_EXIT_INSTR_OFFSETS
	.align		4
        /*0024*/ 	.byte	0x04, 0x1c
        /*0026*/ 	.short	(.L_160 - .L_159)


	//   ....[0]....
.L_159:
        /*0028*/ 	.word	0x00000010


	//----- nvinfo : EIATTR_MAX_THREADS
	.align		4
.L_160:
        /*002c*/ 	.byte	0x04, 0x05
        /*002e*/ 	.short	(.L_162 - .L_161)
.L_161:
        /*0030*/ 	.word	0x00000100
        /*0034*/ 	.word	0x00000001
        /*0038*/ 	.word	0x00000001


	//----- nvinfo : EIATTR_CBANK_PARAM_SIZE
	.align		4
.L_162:
        /*003c*/ 	.byte	0x03, 0x19
        /*003e*/ 	.short	0x0418


	//----- nvinfo : EIATTR_PARAM_CBANK
	.align		4
        /*0040*/ 	.byte	0x04, 0x0a
        /*0042*/ 	.short	(.L_164 - .L_163)
	.align		4
.L_163:
        /*0044*/ 	.word	index@(.nv.constant0._ZN7cutlass13device_kernelIN5flash19enable_sm80_to_sm89INS1_16FlashAttnFwdSm80INS1_25CollectiveMainloopFwdSm80ILi8ELi1ELb1EN4cute5tupleIJNS5_1CILi128EEENS7_ILi48EEENS7_ILi256EEEEEELi256ENS_10bfloat16_tEfNS_4arch4Sm80ELb0ELb1ELb1ELb0ELb0ELb0ELb1ELb1EEENS1_21CollectiveEpilogueFwdINS6_IJS8_SA_S9_EEENS6_IJNS7_ILi1EEESI_SI_EEESC_SE_Li256ELb0ELb1ELb1ELb0EEENS1_19SingleTileSchedulerILb0ELb1ELb1ELi128EEEEEEEEEvNT_6ParamsE)
        /*0048*/ 	.short	0x0210
        /*004a*/ 	.short	0x0418


	//----- nvinfo : EIATTR_SW_WAR
	.align		4
.L_164:
        /*004c*/ 	.byte	0x04, 0x36
        /*004e*/ 	.short	(.L_166 - .L_165)
.L_165:
        /*0050*/ 	.word	0x00000008
.L_166:


//--------------------- .nv.info._ZN7cutlass13device_kernelIN5flash19enable_sm80_to_sm89INS1_16FlashAttnFwdSm80INS1_25CollectiveMainloopFwdSm80ILi8ELi1ELb1EN4cute5tupleIJNS5_1CILi128EEENS7_ILi48EEENS7_ILi256EEEEEELi256ENS_10bfloat16_tEfNS_4arch4Sm80ELb0ELb1ELb1ELb1ELb0ELb0ELb1ELb1EEENS1_21CollectiveEpilogueFwdINS6_IJS8_SA_S9_EEENS6_IJNS7_ILi1EEESI_SI_EEESC_SE_Li256ELb1ELb1ELb1ELb0EEENS1_36VarlenDynamicPersistentTileSchedulerILi128ELi48ELi256ELi256ELb1ELb1ELb0ELb1ELb0ELb1EEEEEEEEEvNT_6ParamsE --------------------------
	.section	.nv.info._ZN7cutlass13device_kernelIN5flash19enable_sm80_to_sm89INS1_16FlashAttnFwdSm80INS1_25CollectiveMainloopFwdSm80ILi8ELi1ELb1EN4cute5tupleIJNS5_1CILi128EEENS7_ILi48EEENS7_ILi256EEEEEELi256ENS_10bfloat16_tEfNS_4arch4Sm80ELb0ELb1ELb1ELb1ELb0ELb0ELb1ELb1EEENS1_21CollectiveEpilogueFwdINS6_IJS8_SA_S9_EEENS6_IJNS7_ILi1EEESI_SI_EEESC_SE_Li256ELb1ELb1ELb1ELb0EEENS1_36VarlenDynamicPersistentTileSchedulerILi128ELi48ELi256ELi256ELb1ELb1ELb0ELb1ELb0ELb1EEEEEEEEEvNT_6ParamsE,"",@"SHT_CUDA_INFO"
	.sectionflags	@""
	.align	4


	//----- nvinfo : EIATTR_CUDA_API_VERSION
	.align		4
        /*0000*/ 	.byte	0x04, 0x37
        /*0002*/ 	.short	(.L_168 - .L_167)
.L_167:
        /*0004*/ 	.word	0x00000082


	//----- nvinfo : EIATTR_KPARAM_INFO
	.align		4
.L_168:
        /*0008*/ 	.byte	0x04, 0x17
        /*000a*/ 	.short	(.L_170 - .L_169)
.L_169:
        /*000c*/ 	.word	0x00000000
        /*0010*/ 	.short	0x0000
        /*0012*/ 	.short	0x0000
        /*0014*/ 	.byte	0x00, 0xf0, 0xe1, 0x10


	//----- nvinfo : EIATTR_SPARSE_MMA_MASK
	.align		4
.L_170:
        /*0018*/ 	.byte	0x03, 0x50
        /*001a*/ 	.short	0x0000


	//----- nvinfo : EIATTR_MAXREG_COUNT
	.align		4
        /*001c*/ 	.byte	0x03, 0x1b
        /*001e*/ 	.short	0x00ff


	//----- nvinfo : EIATTR_MERCURY_ISA_VERSION
	.align		4
        /*0020*/ 	.byte	0x03, 0x5f
        /*0022*/ 	.short	0x0101


	//----- nvinfo : EIATTR_EXIT_INSTR_OFFSETS
	.align		4
        /*0024*/ 	.byte	0x04, 0x1c
        /*0026*/ 	.short	(.L_172 - .L_171)


	//   ....[0]....
.L_171:
        /*0028*/ 	.word	0x00000010


	//----- nvinfo : EIATTR_MAX_THREADS
	.align		4
.L_172:
        /*002c*/ 	.byte	0x04, 0x05
        /*002e*/ 	.short	(.L_174 - .L_173)
.L_173:
        /*0030*/ 	.word	0x00000100
        /*0034*/ 	.word	0x00000001
        /*0038*/ 	.word	0x00000001


	//----- nvinfo : EIATTR_CBANK_PARAM_SIZE
	.align		4
.L_174:
        /*003c*/ 	.byte	0x03, 0x19
        /*003e*/ 	.short	0x0438


	//----- nvinfo : EIATTR_PARAM_CBANK
	.align		4
        /*0040*/ 	.byte	0x04, 0x0a
        /*0042*/ 	.short	(.L_176 - .L_175)
	.align		4
.L_175:
        /*0044*/ 	.word	index@(.nv.constant0._ZN7cutlass13device_kernelIN5flash19enable_sm80_to_sm89INS1_16FlashAttnFwdSm80INS1_25CollectiveMainloopFwdSm80ILi8ELi1ELb1EN4cute5tupleIJNS5_1CILi128EEENS7_ILi48EEENS7_ILi256EEEEEELi256ENS_10bfloat16_tEfNS_4arch4Sm80ELb0ELb1ELb1ELb1ELb0ELb0ELb1ELb1EEENS1_21CollectiveEpilogueFwdINS6_IJS8_SA_S9_EEENS6_IJNS7_ILi1EEESI_SI_EEESC_SE_Li256ELb1ELb1ELb1ELb0EEENS1_36VarlenDynamicPersistentTileSchedulerILi128ELi48ELi256ELi256ELb1ELb1ELb0ELb1ELb0ELb1EEEEEEEEEvNT_6ParamsE)
        /*0048*/ 	.short	0x0210
        /*004a*/ 	.short	0x0438


	//----- nvinfo : EIATTR_SW_WAR
	.align		4
.L_176:
        /*004c*/ 	.byte	0x04, 0x36
        /*004e*/ 	.short	(.L_178 - .L_177)
.L_177:
        /*0050*/ 	.word	0x00000008
.L_178:


//--------------------- .nv.info._ZN7cutlass13device_kernelIN5flash19enable_sm80_to_sm89INS1_16FlashAttnFwdSm80INS1_25CollectiveMainloopFwdSm80ILi8ELi1ELb0EN4cute5tupleIJNS5_1CILi128EEENS7_ILi32EEENS7_ILi256EEEEEELi256ENS_10bfloat16_tEfNS_4arch4Sm80ELb0ELb1ELb1ELb1ELb0ELb1ELb1ELb1EEENS1_21CollectiveEpilogueFwdINS6_IJS8_SA_S9_EEENS6_IJNS7_ILi1EEESI_SI_EEESC_SE_Li256ELb1ELb1ELb1ELb0EEENS1_36VarlenDynamicPersistentTileSchedulerILi128ELi32ELi256ELi256ELb1ELb1ELb0ELb1ELb0ELb1EEEEEEEEEvNT_6ParamsE --------------------------
	.section	.nv.info._ZN7cutlass13device_kernelIN5flash19enable_sm80_to_sm89INS1_16FlashAttnFwdSm80INS1_25CollectiveMainloopFwdSm80ILi8ELi1ELb0EN4cute5tupleIJNS5_1CILi128EEENS7_ILi32EEENS7_ILi256EEEEEELi256ENS_10bfloat16_tEfNS_4arch4Sm80ELb0ELb1ELb1ELb1ELb0ELb1ELb1ELb1EEENS1_21CollectiveEpilogueFwdINS6_IJS8_SA_S9_EEENS6_IJNS7_ILi1EEESI_SI_EEESC_SE_Li256ELb1ELb1ELb1ELb0EEENS1_36VarlenDynamicPersistentTileSchedulerILi128ELi32ELi256ELi256ELb1ELb1ELb0ELb1ELb0ELb1EEEEEEEEEvNT_6ParamsE,"",@"SHT_CUDA_INFO"
	.sectionflags	@""
	.align	4


	//----- nvinfo : EIATTR_CUDA_API_VERSION
	.align		4
        /*0000*/ 	.byte	0x04, 0x37
        /*0002*/ 	.short	(.L_180 - .L_179)
.L_179:
        /*0004*/ 	.word	0x00000082


	//----- nvinfo : EIATTR_KPARAM_INFO
	.align		4
.L_180:
        /*0008*/ 	.byte	0x04, 0x17
        /*000a*/ 	.short	(.L_182 - .L_181)
.L_181:
        /*000c*/ 	.word	0x00000000
        /*0010*/ 	.short	0x0000
        /*0012*/ 	.short	0x0000
        /*0014*/ 	.byte	0x00, 0xf0, 0xe1, 0x10


	//----- nvinfo : EIATTR_SPARSE_MMA_MASK
	.align		4
.L_182:
        /*0018*/ 	.byte	0x03, 0x50
        /*001a*/ 	.short	0x0000


	//----- nvinfo : EIATTR_MAXREG_COUNT
	.align		4
        /*001c*/ 	.byte	0x03, 0x1b
        /*001e*/ 	.short	0x00ff


	//----- nvinfo : EIATTR_MERCURY_ISA_VERSION
	.align		4
        /*0020*/ 	.byte	0x03, 0x5f
        /*0022*/ 	.short	0x0101


	//----- nvinfo : EIATTR_EXIT_INSTR_OFFSETS
	.align		4
        /*0024*/ 	.byte	0x04, 0x1c
        /*0026*/ 	.short	(.L_184 - .L_183)


	//   ....[0]....
.L_183:
        /*0028*/ 	.word	0x00000010


	//----- nvinfo : EIATTR_MAX_THREADS
	.align		4
.L_184:
        /*002c*/ 	.byte	0x04, 0x05
        /*002e*/ 	.short	(.L_186 - .L_185)
.L_185:
        /*0030*/ 	.word	0x00000100
        /*0034*/ 	.word	0x00000001
        /*0038*/ 	.word	0x00000001


	//----- nvinfo : EIATTR_CBANK_PARAM_SIZE
	.align		4
.L_186:
        /*003c*/ 	.byte	0x03, 0x19
        /*003e*/ 	.short	0x0438


	//----- nvinfo : EIATTR_PARAM_CBANK
	.align		4
        /*0040*/ 	.byte	0x04, 0x0a
        /*0042*/ 	.short	(.L_188 - .L_187)
	.align		4
.L_187:
        /*0044*/ 	.word	index@(.nv.constant0._ZN7cutlass13device_kernelIN5flash19enable_sm80_to_sm89INS1_16FlashAttnFwdSm80INS1_25CollectiveMainloopFwdSm80ILi8ELi1ELb0EN4cute5tupleIJNS5_1CILi128EEENS7_ILi32EEENS7_ILi256EEEEEELi256ENS_10bfloat16_tEfNS_4arch4Sm80ELb0ELb1ELb1ELb1ELb0ELb1ELb1ELb1EEENS1_21CollectiveEpilogueFwdINS6_IJS8_SA_S9_EEENS6_IJNS7_ILi1EEESI_SI_EEESC_SE_Li256ELb1ELb1ELb1ELb0EEENS1_36VarlenDynamicPersistentTileSchedulerILi128ELi32ELi256ELi256ELb1ELb1ELb0ELb1ELb0ELb1EEEEEEEEEvNT_6ParamsE)
        /*0048*/ 	.short	0x0210
        /*004a*/ 	.short	0x0438


	//----- nvinfo : EIATTR_SW_WAR
	.align		4
.L_188:
        /*004c*/ 	.byte	0x04, 0x36
        /*004e*/ 	.short	(.L_190 - .L_189)
.L_189:
        /*0050*/ 	.word	0x00000008
.L_190:


//--------------------- .nv.info._ZN7cutlass13device_kernelIN5flash19enable_sm80_to_sm89INS1_16FlashAttnFwdSm80INS1_25CollectiveMainloopFwdSm80ILi8ELi1ELb1EN4cute5tupleIJNS5_1CILi128EEENS7_ILi64EEENS7_ILi256EEEEEELi256ENS_10bfloat16_tEfNS_4arch4Sm80ELb1ELb0ELb1ELb0ELb0ELb0ELb1ELb1EEENS1_21CollectiveEpilogueFwdINS6_IJS8_SA_S9_EEENS6_IJNS7_ILi1EEESI_SI_EEESC_SE_Li256ELb0ELb1ELb1ELb0EEENS1_30DynamicPersistentTileSchedulerILi256ELi256ELb1ELb1ELb0EEEEEEEEEvNT_6ParamsE --------------------------
	.section	.nv.info._ZN7cutlass13device_kernelIN5flash19enable_sm80_to_sm89INS1_16FlashAttnFwdSm80INS1_25CollectiveMainloopFwdSm80ILi8ELi1ELb1EN4cute5tupleIJNS5_1CILi128EEENS7_ILi64EEENS7_ILi256EEEEEELi256ENS_10bfloat16_tEfNS_4arch4Sm80ELb1ELb0ELb1ELb0ELb0ELb0ELb1ELb1EEENS1_21CollectiveEpilogueFwdINS6_IJS8_SA_S9_EEENS6_IJNS7_ILi1EEESI_SI_EEESC_SE_Li256ELb0ELb1ELb1ELb0EEENS1_30DynamicPersistentTileSchedulerILi256ELi256ELb1ELb1ELb0EEEEEEEEEvNT_6ParamsE,"",@"SHT_CUDA_INFO"
	.sectionflags	@""
	.align	4


	//----- nvinfo : EIATTR_CUDA_API_VERSION
	.align		4
        /*0000*/ 	.byte	0x04, 0x37
        /*0002*/ 	.short	(.L_192 - .L_191)
.L_191:
        /*0004*/ 	.word	0x00000082


	//----- nvinfo : EIATTR_KPARAM_INFO
	.align		4
.L_192:
        /*0008*/ 	.byte	0x04, 0x17
        /*000a*/ 	.short	(.L_194 - .L_193)
.L_193:
        /*000c*/ 	.word	0x00000000
        /*0010*/ 	.short	0x0000
        /*0012*/ 	.short	0x0000
        /*0014*/ 	.byte	0x00, 0xf0, 0xa1, 0x10


	//----- nvinfo : EIATTR_SPARSE_MMA_MASK
	.align		4
.L_194:
        /*0018*/ 	.byte	0x03, 0x50
        /*001a*/ 	.short	0x0000


	//----- nvinfo : EIATTR_MAXREG_COUNT
	.align		4
        /*001c*/ 	.byte	0x03, 0x1b
        /*001e*/ 	.short	0x00ff


	//----- nvinfo : EIATTR_MERCURY_ISA_VERSION
	.align		4
        /*0020*/ 	.byte	0x03, 0x5f
        /*0022*/ 	.short	0x0101


	//----- nvinfo : EIATTR_EXIT_INSTR_OFFSETS
	.align		4
        /*0024*/ 	.byte	0x04, 0x1c
        /*0026*/ 	.short	(.L_196 - .L_195)


	//   ....[0]....
.L_195:
        /*0028*/ 	.word	0x00000010


	//----- nvinfo : EIATTR_MAX_THREADS
	.align		4
.L_196:
        /*002c*/ 	.byte	0x04, 0x05
        /*002e*/ 	.short	(.L_198 - .L_197)
.L_197:
        /*0030*/ 	.word	0x00000100
        /*0034*/ 	.word	0x00000001
        /*0038*/ 	.word	0x00000001


	//----- nvinfo : EIATTR_CBANK_PARAM_SIZE
	.align		4
.L_198:
        /*003c*/ 	.byte	0x03, 0x19
        /*003e*/ 	.short	0x0428


	//----- nvinfo : EIATTR_PARAM_CBANK
	.align		4
        /*0040*/ 	.byte	0x04, 0x0a
        /*0042*/ 	.short	(.L_200 - .L_199)
	.align		4
.L_199:
        /*0044*/ 	.word	index@(.nv.constant0._ZN7cutlass13device_kernelIN5flash19enable_sm80_to_sm89INS1_16FlashAttnFwdSm80INS1_25CollectiveMainloopFwdSm80ILi8ELi1ELb1EN4cute5tupleIJNS5_1CILi128EEENS7_ILi64EEENS7_ILi256EEEEEELi256ENS_10bfloat16_tEfNS_4arch4Sm80ELb1ELb0ELb1ELb0ELb0ELb0ELb1ELb1EEENS1_21CollectiveEpilogueFwdINS6_IJS8_SA_S9_EEENS6_IJNS7_ILi1EEESI_SI_EEESC_SE_Li256ELb0ELb1ELb1ELb0EEENS1_30DynamicPersistentTileSchedulerILi256ELi256ELb1ELb1ELb0EEEEEEEEEvNT_6ParamsE)
        /*0048*/ 	.short	0x0210
        /*004a*/ 	.short	0x0428


	//----- nvinfo : EIATTR_SW_WAR
	.align		4
.L_200:
        /*004c*/ 	.byte	0x04, 0x36
        /*004e*/ 	.short	(.L_202 - .L_201)
.L_201:
        /*0050*/ 	.word	0x00000008
.L_202:


//--------------------- .nv.info._ZN7cutlass13device_kernelIN5flash19enable_sm80_to_sm89INS1_16FlashAttnFwdSm80INS1_25CollectiveMainloopFwdSm80ILi8ELi1ELb1EN4cute5tupleIJNS5_1CILi128EEENS7_ILi48EEENS7_ILi256EEEEEELi256ENS_10bfloat16_tEfNS_4arch4Sm80ELb1ELb0ELb1ELb1ELb0ELb0ELb1ELb1EEENS1_21CollectiveEpilogueFwdINS6_IJS8_SA_S9_EEENS6_IJNS7_ILi1EEESI_SI_EEESC_SE_Li256ELb1ELb1ELb1ELb0EEENS1_36VarlenDynamicPersistentTileSchedulerILi128ELi48ELi256ELi256ELb1ELb1ELb0ELb1ELb1ELb1EEEEEEEEEvNT_6ParamsE --------------------------
	.section	.nv.info._ZN7cutlass13device_kernelIN5flash19enable_sm80_to_sm89INS1_16FlashAttnFwdSm80INS1_25CollectiveMainloopFwdSm80ILi8ELi1ELb1EN4cute5tupleIJNS5_1CILi128EEENS7_ILi48EEENS7_ILi256EEEEEELi256ENS_10bfloat16_tEfNS_4arch4Sm80ELb1ELb0ELb1ELb1ELb0ELb0ELb1ELb1EEENS1_21CollectiveEpilogueFwdINS6_IJS8_SA_S9_EEENS6_IJNS7_ILi1EEESI_SI_EEESC_SE_Li256ELb1ELb1ELb1ELb0EEENS1_36VarlenDynamicPersistentTileSchedulerILi128ELi48ELi256ELi256ELb1ELb1ELb0ELb1ELb1ELb1EEEEEEEEEvNT_6ParamsE,"",@"SHT_CUDA_INFO"
	.sectionflags	@""
	.align	4


	//----- nvinfo : EIATTR_CUDA_API_VERSION
	.align		4
        /*0000*/ 	.byte	0x04, 0x37
        /*0002*/ 	.short	(.L_204 - .L_203)
.L_203:
        /*0004*/ 	.word	0x00000082


	//----- nvinfo : EIATTR_KPARAM_INFO
	.align		4
.L_204:
        /*0008*/ 	.byte	0x04, 0x17
        /*000a*/ 	.short	(.L_206 - .L_205)
.L_205:
        /*000c*/ 	.word	0x00000000
        /*0010*/ 	.short	0x0000
        /*0012*/ 	.short	0x0000
        /*0014*/ 	.byte	0x00, 0xf0, 0xe1, 0x10


	//----- nvinfo : EIATTR_SPARSE_MMA_MASK
	.align		4
.L_206:
        /*0018*/ 	.byte	0x03, 0x50
        /*001a*/ 	.short	0x0000


	//----- nvinfo : EIATTR_MAXREG_COUNT
	.align		4
        /*001c*/ 	.byte	0x03, 0x1b
        /*001e*/ 	.short	0x00ff


	//----- nvinfo : EIATTR_MERCURY_ISA_VERSION
	.align		4
        /*0020*/ 	.byte	0x03, 0x5f
        /*0022*/ 	.short	0x0101


	//----- nvinfo : EIATTR_EXIT_INSTR_OFFSETS
	.align		4
        /*0024*/ 	.byte	0x04, 0x1c
        /*0026*/ 	.short	(.L_208 - .L_207)


	//   ....[0]....
.L_207:
        /*0028*/ 	.word	0x00000010


	//----- nvinfo : EIATTR_MAX_THREADS
	.align		4
.L_208:
        /*002c*/ 	.byte	0x04, 0x05
        /*002e*/ 	.short	(.L_210 - .L_209)
.L_209:
        /*0030*/ 	.word	0x00000100
        /*0034*/ 	.word	0x00000001
        /*0038*/ 	.word	0x00000001


	//----- nvinfo : EIATTR_CBANK_PARAM_SIZE
	.align		4
.L_210:
        /*003c*/ 	.byte	0x03, 0x19
        /*003e*/ 	.short	0x0438


	//----- nvinfo : EIATTR_PARAM_CBANK
	.align		4
        /*0040*/ 	.byte	0x04, 0x0a
        /*0042*/ 	.short	(.L_212 - .L_211)
	.align		4
.L_211:
        /*0044*/ 	.word	index@(.nv.constant0._ZN7cutlass13device_kernelIN5flash19enable_sm80_to_sm89INS1_16FlashAttnFwdSm80INS1_25CollectiveMainloopFwdSm80ILi8ELi1ELb1EN4cute5tupleIJNS5_1CILi128EEENS7_ILi48EEENS7_ILi256EEEEEELi256ENS_10bfloat16_tEfNS_4arch4Sm80ELb1ELb0ELb1ELb1ELb0ELb0ELb1ELb1EEENS1_21CollectiveEpilogueFwdINS6_IJS8_SA_S9_EEENS6_IJNS7_ILi1EEESI_SI_EEESC_SE_Li256ELb1ELb1ELb1ELb0EEENS1_36VarlenDynamicPersistentTileSchedulerILi128ELi48ELi256ELi256ELb1ELb1ELb0ELb1ELb1ELb1EEEEEEEEEvNT_6ParamsE)
        /*0048*/ 	.short	0x0210
        /*004a*/ 	.short	0x0438


	//----- nvinfo : EIATTR_SW_WAR
	.align		4
.L_212:
        /*004c*/ 	.byte	0x04, 0x36
        /*004e*/ 	.short	(.L_214 - .L_213)
.L_213:
        /*0050*/ 	.word	0x00000008
.L_214:


//--------------------- .nv.info._ZN7cutlass13device_kernelIN5flash19enable_sm80_to_sm89INS1_16FlashAttnFwdSm80INS1_25CollectiveMainloopFwdSm80ILi8ELi1ELb0EN4cute5tupleIJNS5_1CILi128EEENS7_ILi32EEENS7_ILi256EEEEEELi256ENS_10bfloat16_tEfNS_4arch4Sm80ELb1ELb0ELb1ELb1ELb0ELb1ELb1ELb1EEENS1_21CollectiveEpilogueFwdINS6_IJS8_SA_S9_EEENS6_IJNS7_ILi1EEESI_SI_EEESC_SE_Li256ELb1ELb1ELb1ELb0EEENS1_36VarlenDynamicPersistentTileSchedulerILi128ELi32ELi256ELi256ELb1ELb1ELb0ELb1ELb1ELb1EEEEEEEEEvNT_6ParamsE --------------------------
	.section	.nv.info._ZN7cutlass13device_kernelIN5flash19enable_sm80_to_sm89INS1_16FlashAttnFwdSm80INS1_25CollectiveMainloopFwdSm80ILi8ELi1ELb0EN4cute5tupleIJNS5_1CILi128EEENS7_ILi32EEENS7_ILi256EEEEEELi256ENS_10bfloat16_tEfNS_4arch4Sm80ELb1ELb0ELb1ELb1ELb0ELb1ELb1ELb1EEENS1_21CollectiveEpilogueFwdINS6_IJS8_SA_S9_EEENS6_IJNS7_ILi1EEESI_SI_EEESC_SE_Li256ELb1ELb1ELb1ELb0EEENS1_36VarlenDynamicPersistentTileSchedulerILi128ELi32ELi256ELi256ELb1ELb1ELb0ELb1ELb1ELb1EEEEEEEEEvNT_6ParamsE,"",@"SHT_CUDA_INFO"
	.sectionflags	@""
	.align	4


	//----- nvinfo : EIATTR_CUDA_API_VERSION
	.align		4
        /*0000*/ 	.byte	0x04, 0x37
        /*0002*/ 	.short	(.L_216 - .L_215)
.L_215:
        /*0004*/ 	.word	0x00000082


	//----- nvinfo : EIATTR_KPARAM_INFO
	.align		4
.L_216:
        /*0008*/ 	.byte	0x04, 0x17
        /*000a*/ 	.short	(.L_218 - .L_217)
.L_217:
        /*000c*/ 	.word	0x00000000
        /*0010*/ 	.short	0x0000
        /*0012*/ 	.short	0x0000
        /*0014*/ 	.byte	0x00, 0xf0, 0xe1, 0x10


	//----- nvinfo : EIATTR_SPARSE_MMA_MASK
	.align		4
.L_218:
        /*0018*/ 	.byte	0x03, 0x50
        /*001a*/ 	.short	0x0000


	//----- nvinfo : EIATTR_MAXREG_COUNT
	.align		4
        /*001c*/ 	.byte	0x03, 0x1b
        /*001e*/ 	.short	0x00ff


	//----- nvinfo : EIATTR_MERCURY_ISA_VERSION
	.align		4
        /*0020*/ 	.byte	0x03, 0x5f
        /*0022*/ 	.short	0x0101


	//----- nvinfo : EIATTR_EXIT_INSTR_OFFSETS
	.align		4
        /*0024*/ 	.byte	0x04, 0x1c
        /*0026*/ 	.short	(.L_220 - .L_219)


	//   ....[0]....
.L_219:
        /*0028*/ 	.word	0x00000010


	//----- nvinfo : EIATTR_MAX_THREADS
	.align		4
.L_220:
        /*002c*/ 	.byte	0x04, 0x05
        /*002e*/ 	.short	(.L_222 - .L_221)
.L_221:
        /*0030*/ 	.word	0x00000100
        /*0034*/ 	.word	0x00000001
        /*0038*/ 	.word	0x00000001


	//----- nvinfo : EIATTR_CBANK_PARAM_SIZE
	.align		4
.L_222:
        /*003c*/ 	.byte	0x03, 0x19
        /*003e*/ 	.short	0x0438


	//----- nvinfo : EIATTR_PARAM_CBANK
	.align		4
        /*0040*/ 	.byte	0x04, 0x0a
        /*0042*/ 	.short	(.L_224 - .L_223)
	.align		4
.L_223:
        /*0044*/ 	.word	index@(.nv.constant0._ZN7cutlass13device_kernelIN5flash19enable_sm80_to_sm89INS1_16FlashAttnFwdSm80INS1_25CollectiveMainloopFwdSm80ILi8ELi1ELb0EN4cute5tupleIJNS5_1CILi128EEENS7_ILi32EEENS7_ILi256EEEEEELi256ENS_10bfloat16_tEfNS_4arch4Sm80ELb1ELb0ELb1ELb1ELb0ELb1ELb1ELb1EEENS1_21CollectiveEpilogueFwdINS6_IJS8_SA_S9_EEENS6_IJNS7_ILi1EEESI_SI_EEESC_SE_Li256ELb1ELb1ELb1ELb0EEENS1_36VarlenDynamicPersistentTileSchedulerILi128ELi32ELi256ELi256ELb1ELb1ELb0ELb1ELb1ELb1EEEEEEEEEvNT_6ParamsE)
        /*0048*/ 	.short	0x0210
        /*004a*/ 	.short	0x0438


	//----- nvinfo : EIATTR_SW_WAR
	.align		4
.L_224:
        /*004c*/ 	.byte	0x04, 0x36
        /*004e*/ 	.short	(.L_226 - .L_225)
.L_225:
        /*0050*/ 	.word	0x00000008
.L_226:


//--------------------- .nv.info._ZN7cutlass13device_kernelIN5flash19enable_sm80_to_sm89INS1_16FlashAttnFwdSm80INS1_25CollectiveMainloopFwdSm80ILi8ELi1ELb0EN4cute5tupleIJNS5_1CILi128EEENS7_ILi96EEENS7_ILi256EEEEEELi256ENS_10bfloat16_tEfNS_4arch4Sm80ELb0ELb0ELb1ELb0ELb0ELb0ELb1ELb1EEENS1_21CollectiveEpilogueFwdINS6_IJS8_SA_S9_EEENS6_IJNS7_ILi1EEESI_SI_EEESC_SE_Li256ELb0ELb1ELb1ELb0EEENS1_19SingleTileSchedulerILb0ELb1ELb1ELi128EEEEEEEEEvNT_6ParamsE --------------------------
	.section	.nv.info._ZN7cutlass13device_kernelIN5flash19enable_sm80_to_sm89INS1_16FlashAttnFwdSm80INS1_25CollectiveMainloopFwdSm80ILi8ELi1ELb0EN4cute5tupleIJNS5_1CILi128EEENS7_ILi96EEENS7_ILi256EEEEEELi256ENS_10bfloat16_tEfNS_4arch4Sm80ELb0ELb0ELb1ELb0ELb0ELb0ELb1ELb1EEENS1_21CollectiveEpilogueFwdINS6_IJS8_SA_S9_EEENS6_IJNS7_ILi1EEESI_SI_EEESC_SE_Li256ELb0ELb1ELb1ELb0EEENS1_19SingleTileSchedulerILb0ELb1ELb1ELi128EEEEEEEEEvNT_6ParamsE,"",@"SHT_CUDA_INFO"
	.sectionflags	@""
	.align	4


	//----- nvinfo : EIATTR_CUDA_API_VERSION
	.align		4
        /*0000*/ 	.byte	0x04, 0x37
        /*0002*/ 	.short	(.L_228 - .L_227)
.L_227:
        /*0004*/ 	.word	0x00000082


	//----- nvinfo : EIATTR_KPARAM_INFO
	.align		4
.L_228:
        /*0008*/ 	.byte	0x04, 0x17
        /*000a*/ 	.short	(.L_230 - .L_229)
.L_229:
        /*000c*/ 	.word	0x00000000
        /*0010*/ 	.short	0x0000
        /*0012*/ 	.short	0x0000
        /*0014*/ 	.byte	0x00, 0xf0, 0x61, 0x10


	//----- nvinfo : EIATTR_SPARSE_MMA_MASK
	.align		4
.L_230:
        /*0018*/ 	.byte	0x03, 0x50
        /*001a*/ 	.short	0x0000


	//----- nvinfo : EIATTR_MAXREG_COUNT
	.align		4
        /*001c*/ 	.byte	0x03, 0x1b
        /*001e*/ 	.short	0x00ff


	//----- nvinfo : EIATTR_MERCURY_ISA_VERSION
	.align		4
        /*0020*/ 	.byte	0x03, 0x5f
        /*0022*/ 	.short	0x0101


	//----- nvinfo : EIATTR_EXIT_INSTR_OFFSETS
	.align		4
        /*0024*/ 	.byte	0x04, 0x1c
        /*0026*/ 	.short	(.L_232 - .L_231)


	//   ....[0]....
.L_231:
        /*0028*/ 	.word	0x00000010


	//----- nvinfo : EIATTR_MAX_THREADS
	.align		4
.L_232:
        /*002c*/ 	.byte	0x04, 0x05
        /*002e*/ 	.short	(.L_234 - .L_233)
.L_233:
        /*0030*/ 	.word	0x00000100
        /*0034*/ 	.word	0x00000001
        /*0038*/ 	.word	0x00000001


	//----- nvinfo : EIATTR_CBANK_PARAM_SIZE
	.align		4
.L_234:
        /*003c*/ 	.byte	0x03, 0x19
        /*003e*/ 	.short	0x0418


	//----- nvinfo : EIATTR_PARAM_CBANK
	.align		4
        /*0040*/ 	.byte	0x04, 0x0a
        /*0042*/ 	.short	(.L_236 - .L_235)
	.align		4
.L_235:
        /*0044*/ 	.word	index@(.nv.constant0._ZN7cutlass13device_kernelIN5flash19enable_sm80_to_sm89INS1_16FlashAttnFwdSm80INS1_25CollectiveMainloopFwdSm80ILi8ELi1ELb0EN4cute5tupleIJNS5_1CILi128EEENS7_ILi96EEENS7_ILi256EEEEEELi256ENS_10bfloat16_tEfNS_4arch4Sm80ELb0ELb0ELb1ELb0ELb0ELb0ELb1ELb1EEENS1_21CollectiveEpilogueFwdINS6_IJS8_SA_S9_EEENS6_IJNS7_ILi1EEESI_SI_EEESC_SE_Li256ELb0ELb1ELb1ELb0EEENS1_19SingleTileSchedulerILb0ELb1ELb1ELi128EEEEEEEEEvNT_6ParamsE)
        /*0048*/ 	.short	0x0210
        /*004a*/ 	.short	0x0418


	//----- nvinfo : EIATTR_SW_WAR
	.align		4
.L_236:
        /*004c*/ 	.byte	0x04, 0x36
        /*004e*/ 	.short	(.L_238 - .L_237)
.L_237:
        /*0050*/ 	.word	0x00000008
.L_238:


//--------------------- .nv.info._ZN7cutlass13device_kernelIN5flash19enable_sm80_to_sm89INS1_16FlashAttnFwdSm80INS1_25CollectiveMainloopFwdSm80ILi8ELi1ELb0EN4cute5tupleIJNS5_1CILi128EEENS7_ILi64EEENS7_ILi256EEEEEELi256ENS_10bfloat16_tEfNS_4arch4Sm80ELb0ELb0ELb1ELb1ELb0ELb0ELb1ELb1EEENS1_21CollectiveEpilogueFwdINS6_IJS8_SA_S9_EEENS6_IJNS7_ILi1EEESI_SI_EEESC_SE_Li256ELb1ELb1ELb1ELb0EEENS1_36VarlenDynamicPersistentTileSchedulerILi128ELi64ELi256ELi256ELb1ELb1ELb0ELb0ELb1ELb1EEEEEEEEEvNT_6ParamsE --------------------------
	.section	.nv.info._ZN7cutlass13device_kernelIN5flash19enable_sm80_to_sm89INS1_16FlashAttnFwdSm80INS1_25CollectiveMainloopFwdSm80ILi8ELi1ELb0EN4cute5tupleIJNS5_1CILi128EEENS7_ILi64EEENS7_ILi256EEEEEELi256ENS_10bfloat16_tEfNS_4arch4Sm80ELb0ELb0ELb1ELb1ELb0ELb0ELb1ELb1EEENS1_21CollectiveEpilogueFwdINS6_IJS8_SA_S9_EEENS6_IJNS7_ILi1EEESI_SI_EEESC_SE_Li256ELb1ELb1ELb1ELb0EEENS1_36VarlenDynamicPersistentTileSchedulerILi128ELi64ELi256ELi256ELb1ELb1ELb0ELb0ELb1ELb1EEEEEEEEEvNT_6ParamsE,"",@"SHT_CUDA_INFO"
	.sectionflags	@""
	.align	4


	//----- nvinfo : EIATTR_CUDA_API_VERSION
	.align		4
        /*0000*/ 	.byte	0x04, 0x37
        /*0002*/ 	.short	(.L_240 - .L_239)
.L_239:
        /*0004*/ 	.word	0x00000082


	//----- nvinfo : EIATTR_KPARAM_INFO
	.align		4
.L_240:
        /*0008*/ 	.byte	0x04, 0x17
        /*000a*/ 	.short	(.L_242 - .L_241)
.L_241:
        /*000c*/ 	.word	0x00000000
        /*0010*/ 	.short	0x0000
        /*0012*/ 	.short	0x0000
        /*0014*/ 	.byte	0x00, 0xf0, 0xe1, 0x10


	//----- nvinfo : EIATTR_SPARSE_MMA_MASK
	.align		4
.L_242:
        /*0018*/ 	.byte	0x03, 0x50
        /*001a*/ 	.short	0x0000


	//----- nvinfo : EIATTR_MAXREG_COUNT
	.align		4
        /*001c*/ 	.byte	0x03, 0x1b
        /*001e*/ 	.short	0x00ff


	//----- nvinfo : EIATTR_MERCURY_ISA_VERSION
	.align		4
        /*0020*/ 	.byte	0x03, 0x5f
        /*0022*/ 	.short	0x0101


	//----- nvinfo : EIATTR_EXIT_INSTR_OFFSETS
	.align		4
        /*0024*/ 	.byte	0x04, 0x1c
        /*0026*/ 	.short	(.L_244 - .L_243)


	//   ....[0]....
.L_243:
        /*0028*/ 	.word	0x00000010


	//----- nvinfo : EIATTR_MAX_THREADS
	.align		4
.L_244:
        /*002c*/ 	.byte	0x04, 0x05
        /*002e*/ 	.short	(.L_246 - .L_245)
.L_245:
        /*0030*/ 	.word	0x00000100
        /*0034*/ 	.word	0x00000001
        /*0038*/ 	.word	0x00000001


	//----- nvinfo : EIATTR_CBANK_PARAM_SIZE
	.align		4
.L_246:
        /*003c*/ 	.byte	0x03, 0x19
        /*003e*/ 	.short	0x0438


	//----- nvinfo : EIATTR_PARAM_CBANK
	.align		4
        /*0040*/ 	.byte	0x04, 0x0a
        /*0042*/ 	.short	(.L_248 - .L_247)
	.align		4
.L_247:
        /*0044*/ 	.word	index@(.nv.constant0._ZN7cutlass13device_kernelIN5flash19enable_sm80_to_sm89INS1_16FlashAttnFwdSm80INS1_25CollectiveMainloopFwdSm80ILi8ELi1ELb0EN4cute5tupleIJNS5_1CILi128EEENS7_ILi64EEENS7_ILi256EEEEEELi256ENS_10bfloat16_tEfNS_4arch4Sm80ELb0ELb0ELb1ELb1ELb0ELb0ELb1ELb1EEENS1_21CollectiveEpilogueFwdINS6_IJS8_SA_S9_EEENS6_IJNS7_ILi1EEESI_SI_EEESC_SE_Li256ELb1ELb1ELb1ELb0EEENS1_36VarlenDynamicPersistentTileSchedulerILi128ELi64ELi256ELi256ELb1ELb1ELb0ELb0ELb1ELb1EEEEEEEEEvNT_6ParamsE)
        /*0048*/ 	.short	0x0210
        /*004a*/ 	.short	0x0438


	//----- nvinfo : EIATTR_SW_WAR
	.align		4
.L_248:
        /*004c*/ 	.byte	0x04, 0x36
        /*004e*/ 	.short	(.L_250 - .L_249)
.L_249:
        /*0050*/ 	.word	0x00000008
.L_250:


//--------------------- .nv.info._ZN7cutlass13device_kernelIN5flash19enable_sm80_to_sm89INS1_16FlashAttnFwdSm80INS1_25CollectiveMainloopFwdSm80ILi8ELi1ELb0EN4cute5tupleIJNS5_1CILi128EEENS7_ILi48EEENS7_ILi256EEEEEELi256ENS_10bfloat16_tEfNS_4arch4Sm80ELb0ELb0ELb1ELb1ELb0ELb1ELb1ELb1EEENS1_21CollectiveEpilogueFwdINS6_IJS8_SA_S9_EEENS6_IJNS7_ILi1EEESI_SI_EEESC_SE_Li256ELb1ELb1ELb1ELb0EEENS1_36VarlenDynamicPersistentTileSchedulerILi128ELi48ELi256ELi256ELb1ELb1ELb0ELb0ELb1ELb1EEEEEEEEEvNT_6ParamsE --------------------------
	.section	.nv.info._ZN7cutlass13device_kernelIN5flash19enable_sm80_to_sm89INS1_16FlashAttnFwdSm80INS1_25CollectiveMainloopFwdSm80ILi8ELi1ELb0EN4cute5tupleIJNS5_1CILi128EEENS7_ILi48EEENS7_ILi256EEEEEELi256ENS_10bfloat16_tEfNS_4arch4Sm80ELb0ELb0ELb1ELb1ELb0ELb1ELb1ELb1EEENS1_21CollectiveEpilogueFwdINS6_IJS8_SA_S9_EEENS6_IJNS7_ILi1EEESI_SI_EEESC_SE_Li256ELb1ELb1ELb1ELb0EEENS1_36VarlenDynamicPersistentTileSchedulerILi128ELi48ELi256ELi256ELb1ELb1ELb0ELb0ELb1ELb1EEEEEEEEEvNT_6ParamsE,"",@"SHT_CUDA_INFO"
	.sectionflags	@""
	.align	4


	//----- nvinfo : EIATTR_CUDA_API_VERSION
	.align		4
        /*0000*/ 	.byte	0x04, 0x37
        /*0002*/ 	.short	(.L_252 - .L_251)
.L_251:
        /*0004*/ 	.word	0x00000082


	//----- nvinfo : EIATTR_KPARAM_INFO
	.align		4
.L_252:
        /*0008*/ 	.byte	0x04, 0x17
        /*000a*/ 	.short	(.L_254 - .L_253)
.L_253:
        /*000c*/ 	.word	0x00000000
        /*0010*/ 	.short	0x0000
        /*0012*/ 	.short	0x0000
        /*0014*/ 	.byte	0x00, 0xf0, 0xe1, 0x10


	//----- nvinfo : EIATTR_SPARSE_MMA_MASK
	.align		4
.L_254:
        /*0018*/ 	.byte	0x03, 0x50
        /*001a*/ 	.short	0x0000


	//----- nvinfo : EIATTR_MAXREG_COUNT
	.align		4
        /*001c*/ 	.byte	0x03, 0x1b
        /*001e*/ 	.short	0x00ff


	//----- nvinfo : EIATTR_MERCURY_ISA_VERSION
	.align		4
        /*0020*/ 	.byte	0x03, 0x5f
        /*0022*/ 	.short	0x0101


	//----- nvinfo : EIATTR_EXIT_INSTR_OFFSETS
	.align		4
        /*0024*/ 	.byte	0x04, 0x1c
        /*0026*/ 	.short	(.L_256 - .L_255)


	//   ....[0]....
.L_255:
        /*0028*/ 	.word	0x00000010


	//----- nvinfo : EIATTR_MAX_THREADS
	.align		4
.L_256:
        /*002c*/ 	.byte	0x04, 0x05
        /*002e*/ 	.short	(.L_258 - .L_257)
.L_257:
        /*0030*/ 	.word	0x00000100
        /*0034*/ 	.word	0x00000001
        /*0038*/ 	.word	0x00000001


	//----- nvinfo : EIATTR_CBANK_PARAM_SIZE
	.align		4
.L_258:
        /*003c*/ 	.byte	0x03, 0x19
        /*003e*/ 	.short	0x0438


	//----- nvinfo : EIATTR_PARAM_CBANK
	.align		4
        /*0040*/ 	.byte	0x04, 0x0a
        /*0042*/ 	.short	(.L_260 - .L_259)
	.align		4
.L_259:
        /*0044*/ 	.word	index@(.nv.constant0._ZN7cutlass13device_kernelIN5flash19enable_sm80_to_sm89INS1_16FlashAttnFwdSm80INS1_25CollectiveMainloopFwdSm80ILi8ELi1ELb0EN4cute5tupleIJNS5_1CILi128EEENS7_ILi48EEENS7_ILi256EEEEEELi256ENS_10bfloat16_tEfNS_4arch4Sm80ELb0ELb0ELb1ELb1ELb0ELb1ELb1ELb1EEENS1_21CollectiveEpilogueFwdINS6_IJS8_SA_S9_EEENS6_IJNS7_ILi1EEESI_SI_EEESC_SE_Li256ELb1ELb1ELb1ELb0EEENS1_36VarlenDynamicPersistentTileSchedulerILi128ELi48ELi256ELi256ELb1ELb1ELb0ELb0ELb1ELb1EEEEEEEEEvNT_6ParamsE)
        /*0048*/ 	.short	0x0210
        /*004a*/ 	.short	0x0438


	//----- nvinfo : EIATTR_SW_WAR
	.align		4
.L_260:
        /*004c*/ 	.byte	0x04, 0x36
        /*004e*/ 	.short	(.L_262 - .L_261)
.L_261:
        /*0050*/ 	.word	0x00000008
.L_262:


//--------------------- .nv.info._ZN7cutlass13device_kernelIN5flash19enable_sm80_to_sm89INS1_16FlashAttnFwdSm80INS1_25CollectiveMainloopFwdSm80ILi8ELi1ELb0EN4cute5tupleIJNS5_1CILi128EEENS7_ILi64EEENS7_ILi256EEEEEELi256ENS_10bfloat16_tEfNS_4arch4Sm80ELb0ELb1ELb1ELb0ELb0ELb0ELb1ELb1EEENS1_21CollectiveEpilogueFwdINS6_IJS8_SA_S9_EEENS6_IJNS7_ILi1EEESI_SI_EEESC_SE_Li256ELb0ELb1ELb1ELb0EEENS1_19SingleTileSchedulerILb0ELb1ELb1ELi128EEEEEEEEEvNT_6ParamsE --------------------------
	.section	.nv.info._ZN7cutlass13device_kernelIN5flash19enable_sm80_to_sm89INS1_16FlashAttnFwdSm80INS1_25CollectiveMainloopFwdSm80ILi8ELi1ELb0EN4cute5tupleIJNS5_1CILi128EEENS7_ILi64EEENS7_ILi256EEEEEELi256ENS_10bfloat16_tEfNS_4arch4Sm80ELb0ELb1ELb1ELb0ELb0ELb0ELb1ELb1EEENS1_21CollectiveEpilogueFwdINS6_IJS8_SA_S9_EEENS6_IJNS7_ILi1EEESI_SI_EEESC_SE_Li256ELb0ELb1ELb1ELb0EEENS1_19SingleTileSchedulerILb0ELb1ELb1ELi128EEEEEEEEEvNT_6ParamsE,"",@"SHT_CUDA_INFO"
	.sectionflags	@""
	.align	4


	//----- nvinfo : EIATTR_CUDA_API_VERSION
	.align		4
        /*0000*/ 	.byte	0x04, 0x37
        /*0002*/ 	.short	(.L_264 - .L_263)
.L_263:
        /*0004*/ 	.word	0x00000082


	//----- nvinfo : EIATTR_KPARAM_INFO
	.align		4
.L_264:
        /*0008*/ 	.byte	0x04, 0x17
        /*000a*/ 	.short	(.L_266 - .L_265)
.L_265:
        /*000c*/ 	.word	0x00000000
        /*0010*/ 	.short	0x0000
        /*0012*/ 	.short	0x0000
        /*0014*/ 	.byte	0x00, 0xf0, 0x61, 0x10


	//----- nvinfo : EIATTR_SPARSE_MMA_MASK
	.align		4
.L_266:
        /*0018*/ 	.byte	0x03, 0x50
        /*001a*/ 	.short	0x0000


	//----- nvinfo : EIATTR_MAXREG_COUNT
	.align		4
        /*001c*/ 	.byte	0x03, 0x1b
        /*001e*/ 	.short	0x00ff


	//----- nvinfo : EIATTR_MERCURY_ISA_VERSION
	.align		4
        /*0020*/ 	.byte	0x03, 0x5f
        /*0022*/ 	.short	0x0101


	//----- nvinfo : EIATTR_EXIT_INSTR_OFFSETS
	.align		4
        /*0024*/ 	.byte	0x04, 0x1c
        /*0026*/ 	.short	(.L_268 - .L_267)


	//   ....[0]....
.L_267:
        /*0028*/ 	.word	0x00000010


	//----- nvinfo : EIATTR_MAX_THREADS
	.align		4
.L_268:
        /*002c*/ 	.byte	0x04, 0x05
        /*002e*/ 	.short	(.L_270 - .L_269)
.L_269:
        /*0030*/ 	.word	0x00000100
        /*0034*/ 	.word	0x00000001
        /*0038*/ 	.word	0x00000001


	//----- nvinfo : EIATTR_CBANK_PARAM_SIZE
	.align		4
.L_270:
        /*003c*/ 	.byte	0x03, 0x19
        /*003e*/ 	.short	0x0418


	//----- nvinfo : EIATTR_PARAM_CBANK
	.align		4
        /*0040*/ 	.byte	0x04, 0x0a
        /*0042*/ 	.short	(.L_272 - .L_271)
	.align		4
.L_271:
        /*0044*/ 	.word	index@(.nv.constant0._ZN7cutlass13device_kernelIN5flash19enable_sm80_to_sm89INS1_16FlashAttnFwdSm80INS1_25CollectiveMainloopFwdSm80ILi8ELi1ELb0EN4cute5tupleIJNS5_1CILi128EEENS7_ILi64EEENS7_ILi256EEEEEELi256ENS_10bfloat16_tEfNS_4arch4Sm80ELb0ELb1ELb1ELb0ELb0ELb0ELb1ELb1EEENS1_21CollectiveEpilogueFwdINS6_IJS8_SA_S9_EEENS6_IJNS7_ILi1EEESI_SI_EEESC_SE_Li256ELb0ELb1ELb1ELb0EEENS1_19SingleTileSchedulerILb0ELb1ELb1ELi128EEEEEEEEEvNT_6ParamsE)
        /*0048*/ 	.short	0x0210
        /*004a*/ 	.short	0x0418


	//----- nvinfo : EIATTR_SW_WAR
	.align		4
.L_272:
        /*004c*/ 	.byte	0x04, 0x36
        /*004e*/ 	.short	(.L_274 - .L_273)
.L_273:
        /*0050*/ 	.word	0x00000008
.L_274:


//--------------------- .nv.info._ZN7cutlass13device_kernelIN5flash19enable_sm80_to_sm89INS1_16FlashAttnFwdSm80INS1_25CollectiveMainloopFwdSm80ILi8ELi1ELb0EN4cute5tupleIJNS5_1CILi128EEENS7_ILi64EEENS7_ILi256EEEEEELi256ENS_10bfloat16_tEfNS_4arch4Sm80ELb0ELb1ELb1ELb1ELb0ELb0ELb1ELb1EEENS1_21CollectiveEpilogueFwdINS6_IJS8_SA_S9_EEENS6_IJNS7_ILi1EEESI_SI_EEESC_SE_Li256ELb1ELb1ELb1ELb0EEENS1_36VarlenDynamicPersistentTileSchedulerILi128ELi64ELi256ELi256ELb1ELb1ELb0ELb1ELb0ELb1EEEEEEEEEvNT_6ParamsE --------------------------
	.section	.nv.info._ZN7cutlass13device_kernelIN5flash19enable_sm80_to_sm89INS1_16FlashAttnFwdSm80INS1_25CollectiveMainloopFwdSm80ILi8ELi1ELb0EN4cute5tupleIJNS5_1CILi128EEENS7_ILi64EEENS7_ILi256EEEEEELi256ENS_10bfloat16_tEfNS_4arch4Sm80ELb0ELb1ELb1ELb1ELb0ELb0ELb1ELb1EEENS1_21CollectiveEpilogueFwdINS6_IJS8_SA_S9_EEENS6_IJNS7_ILi1EEESI_SI_EEESC_SE_Li256ELb1ELb1ELb1ELb0EEENS1_36VarlenDynamicPersistentTileSchedulerILi128ELi64ELi256ELi256ELb1ELb1ELb0ELb1ELb0ELb1EEEEEEEEEvNT_6ParamsE,"",@"SHT_CUDA_INFO"
	.sectionflags	@""
	.align	4


	//----- nvinfo : EIATTR_CUDA_API_VERSION
	.align		4
        /*0000*/ 	.byte	0x04, 0x37
        /*0002*/ 	.short	(.L_276 - .L_275)
.L_275:
        /*0004*/ 	.word	0x00000082


	//----- nvinfo : EIATTR_KPARAM_INFO
	.align		4
.L_276:
        /*0008*/ 	.byte	0x04, 0x17
        /*000a*/ 	.short	(.L_278 - .L_277)
.L_277:
        /*000c*/ 	.word	0x00000000
        /*0010*/ 	.short	0x0000
        /*0012*/ 	.short	0x0000
        /*0014*/ 	.byte	0x00, 0xf0, 0xe1, 0x10


	//----- nvinfo : EIATTR_SPARSE_MMA_MASK
	.align		4
.L_278:
        /*0018*/ 	.byte	0x03, 0x50
        /*001a*/ 	.short	0x0000


	//----- nvinfo : EIATTR_MAXREG_COUNT
	.align		4
        /*001c*/ 	.byte	0x03, 0x1b
        /*001e*/ 	.short	0x00ff


	//----- nvinfo : EIATTR_MERCURY_ISA_VERSION
	.align		4
        /*0020*/ 	.byte	0x03, 0x5f
        /*0022*/ 	.short	0x0101


	//----- nvinfo : EIATTR_EXIT_INSTR_OFFSETS
	.align		4
        /*0024*/ 	.byte	0x04, 0x1c
        /*0026*/ 	.short	(.L_280 - .L_279)


	//   ....[0]....
.L_279:
        /*0028*/ 	.word	0x00000010


	//----- nvinfo : EIATTR_MAX_THREADS
	.align		4
.L_280:
        /*002c*/ 	.byte	0x04, 0x05
        /*002e*/ 	.short	(.L_282 - .L_281)
.L_281:
        /*0030*/ 	.word	0x00000100
        /*0034*/ 	.word	0x00000001
        /*0038*/ 	.word	0x00000001


	//----- nvinfo : EIATTR_CBANK_PARAM_SIZE
	.align		4
.L_282:
        /*003c*/ 	.byte	0x03, 0x19
        /*003e*/ 	.short	0x0438


	//----- nvinfo : EIATTR_PARAM_CBANK
	.align		4
        /*0040*/ 	.byte	0x04, 0x0a
        /*0042*/ 	.short	(.L_284 - .L_283)
	.align		4
.L_283:
        /*0044*/ 	.word	index@(.nv.constant0._ZN7cutlass13device_kernelIN5flash19enable_sm80_to_sm89INS1_16FlashAttnFwdSm80INS1_25CollectiveMainloopFwdSm80ILi8ELi1ELb0EN4cute5tupleIJNS5_1CILi128EEENS7_ILi64EEENS7_ILi256EEEEEELi256ENS_10bfloat16_tEfNS_4arch4Sm80ELb0ELb1ELb1ELb1ELb0ELb0ELb1ELb1EEENS1_21CollectiveEpilogueFwdINS6_IJS8_SA_S9_EEENS6_IJNS7_ILi1EEESI_SI_EEESC_SE_Li256ELb1ELb1ELb1ELb0EEENS1_36VarlenDynamicPersistentTileSchedulerILi128ELi64ELi256ELi256ELb1ELb1ELb0ELb1ELb0ELb1EEEEEEEEEvNT_6ParamsE)
        /*0048*/ 	.short	0x0210
        /*004a*/ 	.short	0x0438


	//----- nvinfo : EIATTR_SW_WAR
	.align		4
.L_284:
        /*004c*/ 	.byte	0x04, 0x36
        /*004e*/ 	.short	(.L_286 - .L_285)
.L_285:
        /*0050*/ 	.word	0x00000008
.L_286:


//--------------------- .nv.info._ZN7cutlass13device_kernelIN5flash19enable_sm80_to_sm89INS1_16FlashAttnFwdSm80INS1_25CollectiveMainloopFwdSm80ILi8ELi1ELb0EN4cute5tupleIJNS5_1CILi128EEENS7_ILi48EEENS7_ILi256EEEEEELi256ENS_10bfloat16_tEfNS_4arch4Sm80ELb0ELb1ELb1ELb1ELb0ELb1ELb1ELb1EEENS1_21CollectiveEpilogueFwdINS6_IJS8_SA_S9_EEENS6_IJNS7_ILi1EEESI_SI_EEESC_SE_Li256ELb1ELb1ELb1ELb0EEENS1_36VarlenDynamicPersistentTileSchedulerILi128ELi48ELi256ELi256ELb1ELb1ELb0ELb1ELb0ELb1EEEEEEEEEvNT_6ParamsE --------------------------
	.section	.nv.info._ZN7cutlass13device_kernelIN5flash19enable_sm80_to_sm89INS1_16FlashAttnFwdSm80INS1_25CollectiveMainloopFwdSm80ILi8ELi1ELb0EN4cute5tupleIJNS5_1CILi128EEENS7_ILi48EEENS7_ILi256EEEEEELi256ENS_10bfloat16_tEfNS_4arch4Sm80ELb0ELb1ELb1ELb1ELb0ELb1ELb1ELb1EEENS1_21CollectiveEpilogueFwdINS6_IJS8_SA_S9_EEENS6_IJNS7_ILi1EEESI_SI_EEESC_SE_Li256ELb1ELb1ELb1ELb0EEENS1_36VarlenDynamicPersistentTileSchedulerILi128ELi48ELi256ELi256ELb1ELb1ELb0ELb1ELb0ELb1EEEEEEEEEvNT_6ParamsE,"",@"SHT_CUDA_INFO"
	.sectionflags	@""
	.align	4


	//----- nvinfo : EIATTR_CUDA_API_VERSION
	.align		4
        /*0000*/ 	.byte	0x04, 0x37
        /*0002*/ 	.short	(.L_288 - .L_287)
.L_287:
        /*0004*/ 	.word	0x00000082


	//----- nvinfo : EIATTR_KPARAM_INFO
	.align		4
.L_288:
        /*0008*/ 	.byte	0x04, 0x17
        /*000a*/ 	.short	(.L_290 - .L_289)
.L_289:
        /*000c*/ 	.word	0x00000000
        /*0010*/ 	.short	0x0000
        /*0012*/ 	.short	0x0000
        /*0014*/ 	.byte	0x00, 0xf0, 0xe1, 0x10


	//----- nvinfo : EIATTR_SPARSE_MMA_MASK
	.align		4
.L_290:
        /*0018*/ 	.byte	0x03, 0x50
        /*001a*/ 	.short	0x0000


	//----- nvinfo : EIATTR_MAXREG_COUNT
	.align		4
        /*001c*/ 	.byte	0x03, 0x1b
        /*001e*/ 	.short	0x00ff


	//----- nvinfo : EIATTR_MERCURY_ISA_VERSION
	.align		4
        /*0020*/ 	.byte	0x03, 0x5f
        /*0022*/ 	.short	0x0101


	//----- nvinfo : EIATTR_EXIT_INSTR_OFFSETS
	.align		4
        /*0024*/ 	.byte	0x04, 0x1c
        /*0026*/ 	.short	(.L_292 - .L_291)


	//   ....[0]....
.L_291:
        /*0028*/ 	.word	0x00000010


	//----- nvinfo : EIATTR_MAX_THREADS
	.align		4
.L_292:
        /*002c*/ 	.byte	0x04, 0x05
        /*002e*/ 	.short	(.L_294 - .L_293)
.L_293:
        /*0030*/ 	.word	0x00000100
        /*0034*/ 	.word	0x00000001
        /*0038*/ 	.word	0x00000001


	//----- nvinfo : EIATTR_CBANK_PARAM_SIZE
	.align		4
.L_294:
        /*003c*/ 	.byte	0x03, 0x19
        /*003e*/ 	.short	0x0438


	//----- nvinfo : EIATTR_PARAM_CBANK
	.align		4
        /*0040*/ 	.byte	0x04, 0x0a
        /*0042*/ 	.short	(.L_296 - .L_295)
	.align		4
.L_295:
        /*0044*/ 	.word	index@(.nv.constant0._ZN7cutlass13device_kernelIN5flash19enable_sm80_to_sm89INS1_16FlashAttnFwdSm80INS1_25CollectiveMainloopFwdSm80ILi8ELi1ELb0EN4cute5tupleIJNS5_1CILi128EEENS7_ILi48EEENS7_ILi256EEEEEELi256ENS_10bfloat16_tEfNS_4arch4Sm80ELb0ELb1ELb1ELb1ELb0ELb1ELb1ELb1EEENS1_21CollectiveEpilogueFwdINS6_IJS8_SA_S9_EEENS6_IJNS7_ILi1EEESI_SI_EEESC_SE_Li256ELb1ELb1ELb1ELb0EEENS1_36VarlenDynamicPersistentTileSchedulerILi128ELi48ELi256ELi256ELb1ELb1ELb0ELb1ELb0ELb1EEEEEEEEEvNT_6ParamsE)
        /*0048*/ 	.short	0x0210
        /*004a*/ 	.short	0x0438


	//----- nvinfo : EIATTR_SW_WAR
	.align		4
.L_296:
        /*004c*/ 	.byte	0x04, 0x36
        /*004e*/ 	.short	(.L_298 - .L_297)
.L_297:
        /*0050*/ 	.word	0x00000008
.L_298:


//--------------------- .nv.info._ZN7cutlass13device_kernelIN5flash19enable_sm80_to_sm89INS1_16FlashAttnFwdSm80INS1_25CollectiveMainloopFwdSm80ILi8ELi1ELb0EN4cute5tupleIJNS5_1CILi128EEENS7_ILi96EEENS7_ILi256EEEEEELi256ENS_10bfloat16_tEfNS_4arch4Sm80ELb1ELb0ELb1ELb0ELb0ELb0ELb1ELb1EEENS1_21CollectiveEpilogueFwdINS6_IJS8_SA_S9_EEENS6_IJNS7_ILi1EEESI_SI_EEESC_SE_Li256ELb0ELb1ELb1ELb0EEENS1_30DynamicPersistentTileSchedulerILi256ELi256ELb1ELb1ELb0EEEEEEEEEvNT_6ParamsE --------------------------
	.section	.nv.info._ZN7cutlass13device_kernelIN5flash19enable_sm80_to_sm89INS1_16FlashAttnFwdSm80INS1_25CollectiveMainloopFwdSm80ILi8ELi1ELb0EN4cute5tupleIJNS5_1CILi128EEENS7_ILi96EEENS7_ILi256EEEEEELi256ENS_10bfloat16_tEfNS_4arch4Sm80ELb1ELb0ELb1ELb0ELb0ELb0ELb1ELb1EEENS1_21CollectiveEpilogueFwdINS6_IJS8_SA_S9_EEENS6_IJNS7_ILi1EEESI_SI_EEESC_SE_Li256ELb0ELb1ELb1ELb0EEENS1_30DynamicPersistentTileSchedulerILi256ELi256ELb1ELb1ELb0EEEEEEEEEvNT_6ParamsE,"",@"SHT_CUDA_INFO"
	.sectionflags	@""
	.align	4


	//----- nvinfo : EIATTR_CUDA_API_VERSION
	.align		4
        /*0000*/ 	.byte	0x04, 0x37
        /*0002*/ 	.short	(.L_300 - .L_299)
.L_299:
        /*0004*/ 	.word	0x00000082


	//----- nvinfo : EIATTR_KPARAM_INFO
	.align		4
.L_300:
        /*0008*/ 	.byte	0x04, 0x17
        /*000a*/ 	.short	(.L_302 - .L_301)
.L_301:
        /*000c*/ 	.word	0x00000000
        /*0010*/ 	.short	0x0000
        /*0012*/ 	.short	0x0000
        /*0014*/ 	.byte	0x00, 0xf0, 0xa1, 0x10


	//----- nvinfo : EIATTR_SPARSE_MMA_MASK
	.align		4
.L_302:
        /*0018*/ 	.byte	0x03, 0x50
        /*001a*/ 	.short	0x0000


	//----- nvinfo : EIATTR_MAXREG_COUNT
	.align		4
        /*001c*/ 	.byte	0x03, 0x1b
        /*001e*/ 	.short	0x00ff


	//----- nvinfo : EIATTR_MERCURY_ISA_VERSION
	.align		4
        /*0020*/ 	.byte	0x03, 0x5f
        /*0022*/ 	.short	0x0101


	//----- nvinfo : EIATTR_EXIT_INSTR_OFFSETS
	.align		4
        /*0024*/ 	.byte	0x04, 0x1c
        /*0026*/ 	.short	(.L_304 - .L_303)


	//   ....[0]....
.L_303:
        /*0028*/ 	.word	0x00000010


	//----- nvinfo : EIATTR_MAX_THREADS
	.align		4
.L_304:
        /*002c*/ 	.byte	0x04, 0x05
        /*002e*/ 	.short	(.L_306 - .L_305)
.L_305:
        /*0030*/ 	.word	0x00000100
        /*0034*/ 	.word	0x00000001
        /*0038*/ 	.word	0x00000001


	//----- nvinfo : EIATTR_CBANK_PARAM_SIZE
	.align		4
.L_306:
        /*003c*/ 	.byte	0x03, 0x19
        /*003e*/ 	.short	0x0428


	//----- nvinfo : EIATTR_PARAM_CBANK
	.align		4
        /*0040*/ 	.byte	0x04, 0x0a
        /*0042*/ 	.short	(.L_308 - .L_307)
	.align		4
.L_307:
        /*0044*/ 	.word	index@(.nv.constant0._ZN7cutlass13device_kernelIN5flash19enable_sm80_to_sm89INS1_16FlashAttnFwdSm80INS1_25CollectiveMainloopFwdSm80ILi8ELi1ELb0EN4cute5tupleIJNS5_1CILi128EEENS7_ILi96EEENS7_ILi256EEEEEELi256ENS_10bfloat16_tEfNS_4arch4Sm80ELb1ELb0ELb1ELb0ELb0ELb0ELb1ELb1EEENS1_21CollectiveEpilogueFwdINS6_IJS8_SA_S9_EEENS6_IJNS7_ILi1EEESI_SI_EEESC_SE_Li256ELb0ELb1ELb1ELb0EEENS1_30DynamicPersistentTileSchedulerILi256ELi256ELb1ELb1ELb0EEEEEEEEEvNT_6ParamsE)
        /*0048*/ 	.short	0x0210
        /*004a*/ 	.short	0x0428


	//----- nvinfo : EIATTR_SW_WAR
	.align		4
.L_308:
        /*004c*/ 	.byte	0x04, 0x36
        /*004e*/ 	.short	(.L_310 - .L_309)
.L_309:
        /*0050*/ 	.word	0x00000008
.L_310:


//--------------------- .nv.info._ZN7cutlass13device_kernelIN5flash19enable_sm80_to_sm89INS1_16FlashAttnFwdSm80INS1_25CollectiveMainloopFwdSm80ILi8ELi1ELb0EN4cute5tupleIJNS5_1CILi128EEENS7_ILi64EEENS7_ILi256EEEEEELi256ENS_10bfloat16_tEfNS_4arch4Sm80ELb1ELb0ELb1ELb1ELb0ELb0ELb1ELb1EEENS1_21CollectiveEpilogueFwdINS6_IJS8_SA_S9_EEENS6_IJNS7_ILi1EEESI_SI_EEESC_SE_Li256ELb1ELb1ELb1ELb0EEENS1_36VarlenDynamicPersistentTileSchedulerILi128ELi64ELi256ELi256ELb1ELb1ELb0ELb1ELb1ELb1EEEEEEEEEvNT_6ParamsE --------------------------
	.section	.nv.info._ZN7cutlass13device_kernelIN5flash19enable_sm80_to_sm89INS1_16FlashAttnFwdSm80INS1_25CollectiveMainloopFwdSm80ILi8ELi1ELb0EN4cute5tupleIJNS5_1CILi128EEENS7_ILi64EEENS7_ILi256EEEEEELi256ENS_10bfloat16_tEfNS_4arch4Sm80ELb1ELb0ELb1ELb1ELb0ELb0ELb1ELb1EEENS1_21CollectiveEpilogueFwdINS6_IJS8_SA_S9_EEENS6_IJNS7_ILi1EEESI_SI_EEESC_SE_Li256ELb1ELb1ELb1ELb0EEENS1_36VarlenDynamicPersistentTileSchedulerILi128ELi64ELi256ELi256ELb1ELb1ELb0ELb1ELb1ELb1EEEEEEEEEvNT_6ParamsE,"",@"SHT_CUDA_INFO"
	.sectionflags	@""
	.align	4


	//----- nvinfo : EIATTR_CUDA_API_VERSION
	.align		4
        /*0000*/ 	.byte	0x04, 0x37
        /*0002*/ 	.short	(.L_312 - .L_311)
.L_311:
        /*0004*/ 	.word	0x00000082


	//----- nvinfo : EIATTR_KPARAM_INFO
	.align		4
.L_312:
        /*0008*/ 	.byte	0x04, 0x17
        /*000a*/ 	.short	(.L_314 - .L_313)
.L_313:
        /*000c*/ 	.word	0x00000000
        /*0010*/ 	.short	0x0000
        /*0012*/ 	.short	0x0000
        /*0014*/ 	.byte	0x00, 0xf0, 0xe1, 0x10


	//----- nvinfo : EIATTR_SPARSE_MMA_MASK
	.align		4
.L_314:
        /*0018*/ 	.byte	0x03, 0x50
        /*001a*/ 	.short	0x0000


	//----- nvinfo : EIATTR_MAXREG_COUNT
	.align		4
        /*001c*/ 	.byte	0x03, 0x1b
        /*001e*/ 	.short	0x00ff


	//----- nvinfo : EIATTR_MERCURY_ISA_VERSION
	.align		4
        /*0020*/ 	.byte	0x03, 0x5f
        /*0022*/ 	.short	0x0101


	//----- nvinfo : EIATTR_EXIT_INSTR_OFFSETS
	.align		4
        /*0024*/ 	.byte	0x04, 0x1c
        /*0026*/ 	.short	(.L_316 - .L_315)


	//   ....[0]....
.L_315:
        /*0028*/ 	.word	0x00000010


	//----- nvinfo : EIATTR_MAX_THREADS
	.align		4
.L_316:
        /*002c*/ 	.byte	0x04, 0x05
        /*002e*/ 	.short	(.L_318 - .L_317)
.L_317:
        /*0030*/ 	.word	0x00000100
        /*0034*/ 	.word	0x00000001
        /*0038*/ 	.word	0x00000001


	//----- nvinfo : EIATTR_CBANK_PARAM_SIZE
	.align		4
.L_318:
        /*003c*/ 	.byte	0x03, 0x19
        /*003e*/ 	.short	0x0438


	//----- nvinfo : EIATTR_PARAM_CBANK
	.align		4
        /*0040*/ 	.byte	0x04, 0x0a
        /*0042*/ 	.short	(.L_320 - .L_319)
	.align		4
.L_319:
        /*0044*/ 	.word	index@(.nv.constant0._ZN7cutlass13device_kernelIN5flash19enable_sm80_to_sm89INS1_16FlashAttnFwdSm80INS1_25CollectiveMainloopFwdSm80ILi8ELi1ELb0EN4cute5tupleIJNS5_1CILi128EEENS7_ILi64EEENS7_ILi256EEEEEELi256ENS_10bfloat16_tEfNS_4arch4Sm80ELb1ELb0ELb1ELb1ELb0ELb0ELb1ELb1EEENS1_21CollectiveEpilogueFwdINS6_IJS8_SA_S9_EEENS6_IJNS7_ILi1EEESI_SI_EEESC_SE_Li256ELb1ELb1ELb1ELb0EEENS1_36VarlenDynamicPersistentTileSchedulerILi128ELi64ELi256ELi256ELb1ELb1ELb0ELb1ELb1ELb1EEEEEEEEEvNT_6ParamsE)
        /*0048*/ 	.short	0x0210
        /*004a*/ 	.short	0x0438


	//----- nvinfo : EIATTR_SW_WAR
	.align		4
.L_320:
        /*004c*/ 	.byte	0x04, 0x36
        /*004e*/ 	.short	(.L_322 - .L_321)
.L_321:
        /*0050*/ 	.word	0x00000008
.L_322:


//--------------------- .nv.info._ZN7cutlass13device_kernelIN5flash19enable_sm80_to_sm89INS1_16FlashAttnFwdSm80INS1_25CollectiveMainloopFwdSm80ILi8ELi1ELb0EN4cute5tupleIJNS5_1CILi128EEENS7_ILi48EEENS7_ILi256EEEEEELi256ENS_10bfloat16_tEfNS_4arch4Sm80ELb1ELb0ELb1ELb1ELb0ELb1ELb1ELb1EEENS1_21CollectiveEpilogueFwdINS6_IJS8_SA_S9_EEENS6_IJNS7_ILi1EEESI_SI_EEESC_SE_Li256ELb1ELb1ELb1ELb0EEENS1_36VarlenDynamicPersistentTileSchedulerILi128ELi48ELi256ELi256ELb1ELb1ELb0ELb1ELb1ELb1EEEEEEEEEvNT_6ParamsE --------------------------
	.section	.nv.info._ZN7cutlass13device_kernelIN5flash19enable_sm80_to_sm89INS1_16FlashAttnFwdSm80INS1_25CollectiveMainloopFwdSm80ILi8ELi1ELb0EN4cute5tupleIJNS5_1CILi128EEENS7_ILi48EEENS7_ILi256EEEEEELi256ENS_10bfloat16_tEfNS_4arch4Sm80ELb1ELb0ELb1ELb1ELb0ELb1ELb1ELb1EEENS1_21CollectiveEpilogueFwdINS6_IJS8_SA_S9_EEENS6_IJNS7_ILi1EEESI_SI_EEESC_SE_Li256ELb1ELb1ELb1ELb0EEENS1_36VarlenDynamicPersistentTileSchedulerILi128ELi48ELi256ELi256ELb1ELb1ELb0ELb1ELb1ELb1EEEEEEEEEvNT_6ParamsE,"",@"SHT_CUDA_INFO"
	.sectionflags	@""
	.align	4


	//----- nvinfo : EIATTR_CUDA_API_VERSION
	.align		4
        /*0000*/ 	.byte	0x04, 0x37
        /*0002*/ 	.short	(.L_324 - .L_323)
.L_323:
        /*0004*/ 	.word	0x00000082


	//----- nvinfo : EIATTR_KPARAM_INFO
	.align		4
.L_324:
        /*0008*/ 	.byte	0x04, 0x17
        /*000a*/ 	.short	(.L_326 - .L_325)
.L_325:
        /*000c*/ 	.word	0x00000000
        /*0010*/ 	.short	0x0000
        /*0012*/ 	.short	0x0000
        /*0014*/ 	.byte	0x00, 0xf0, 0xe1, 0x10


	//----- nvinfo : EIATTR_SPARSE_MMA_MASK
	.align		4
.L_326:
        /*0018*/ 	.byte	0x03, 0x50
        /*001a*/ 	.short	0x0000


	//----- nvinfo : EIATTR_MAXREG_COUNT
	.align		4
        /*001c*/ 	.byte	0x03, 0x1b
        /*001e*/ 	.short	0x00ff


	//----- nvinfo : EIATTR_MERCURY_ISA_VERSION
	.align		4
        /*0020*/ 	.byte	0x03, 0x5f
        /*0022*/ 	.short	0x0101


	//----- nvinfo : EIATTR_EXIT_INSTR_OFFSETS
	.align		4
        /*0024*/ 	.byte	0x04, 0x1c
        /*0026*/ 	.short	(.L_328 - .L_327)


	//   ....[0]....
.L_327:
        /*0028*/ 	.word	0x00000010


	//----- nvinfo : EIATTR_MAX_THREADS
	.align		4
.L_328:
        /*002c*/ 	.byte	0x04, 0x05
        /*002e*/ 	.short	(.L_330 - .L_329)
.L_329:
        /*0030*/ 	.word	0x00000100
        /*0034*/ 	.word	0x00000001
        /*0038*/ 	.word	0x00000001


	//----- nvinfo : EIATTR_CBANK_PARAM_SIZE
	.align		4
.L_330:
        /*003c*/ 	.byte	0x03, 0x19
        /*003e*/ 	.short	0x0438


	//----- nvinfo : EIATTR_PARAM_CBANK
	.align		4
        /*0040*/ 	.byte	0x04, 0x0a
        /*0042*/ 	.short	(.L_332 - .L_331)
	.align		4
.L_331:
        /*0044*/ 	.word	index@(.nv.constant0._ZN7cutlass13device_kernelIN5flash19enable_sm80_to_sm89INS1_16FlashAttnFwdSm80INS1_25CollectiveMainloopFwdSm80ILi8ELi1ELb0EN4cute5tupleIJNS5_1CILi128EEENS7_ILi48EEENS7_ILi256EEEEEELi256ENS_10bfloat16_tEfNS_4arch4Sm80ELb1ELb0ELb1ELb1ELb0ELb1ELb1ELb1EEENS1_21CollectiveEpilogueFwdINS6_IJS8_SA_S9_EEENS6_IJNS7_ILi1EEESI_SI_EEESC_SE_Li256ELb1ELb1ELb1ELb0EEENS1_36VarlenDynamicPersistentTileSchedulerILi128ELi48ELi256ELi256ELb1ELb1ELb0ELb1ELb1ELb1EEEEEEEEEvNT_6ParamsE)
        /*0048*/ 	.short	0x0210
        /*004a*/ 	.short	0x0438


	//----- nvinfo : EIATTR_SW_WAR
	.align		4
.L_332:
        /*004c*/ 	.byte	0x04, 0x36
        /*004e*/ 	.short	(.L_334 - .L_333)
.L_333:
        /*0050*/ 	.word	0x00000008
.L_334:


//--------------------- .nv.callgraph             --------------------------
	.section	.nv.callgraph,"",@"SHT_CUDA_CALLGRAPH"
	.align	4
	.sectionentsize	8
	.align		4
        /*0000*/ 	.word	0x00000000
	.align		4
        /*0004*/ 	.word	0xffffffff
	.align		4
        /*0008*/ 	.word	0x00000000
	.align		4
        /*000c*/ 	.word	0xfffffffe
	.align		4
        /*0010*/ 	.word	0x00000000
	.align		4
        /*0014*/ 	.word	0xfffffffd
	.align		4
        /*0018*/ 	.word	0x00000000
	.align		4
        /*001c*/ 	.word	0xfffffffc


//--------------------- .nv.constant4             --------------------------
	.section	.nv.constant4,"a",@progbits
	.align	8
	.align		8
.nv.constant4:
        /*0000*/ 	.dword	_ZN80_INTERNAL_8f865af5_44_flash_fwd_hdim256_bf16_split_softcap_sm80_cu_4cb42ef5_32814cuda3std3__45__cpo5beginE
	.align		8
        /*0008*/ 	.dword	_ZN80_INTERNAL_8f865af5_44_flash_fwd_hdim256_bf16_split_softcap_sm80_cu_4cb42ef5_32814cuda3std3__45__cpo3endE
	.align		8
        /*0010*/ 	.dword	_ZN80_INTERNAL_8f865af5_44_flash_fwd_hdim256_bf16_split_softcap_sm80_cu_4cb42ef5_32814cuda3std3__45__cpo6cbeginE
	.align		8
        /*0018*/ 	.dword	_ZN80_INTERNAL_8f865af5_44_flash_fwd_hdim256_bf16_split_softcap_sm80_cu_4cb42ef5_32814cuda3std3__45__cpo4cendE
	.align		8
        /*0020*/ 	.dword	_ZN80_INTERNAL_8f865af5_44_flash_fwd_hdim256_bf16_split_softcap_sm80_cu_4cb42ef5_32814cuda3std3__482_GLOBAL__N__8f865af5_44_flash_fwd_hdim256_bf16_split_softcap_sm80_cu_4cb42ef5_32816ignoreE
	.align		8
        /*0028*/ 	.dword	_ZN80_INTERNAL_8f865af5_44_flash_fwd_hdim256_bf16_split_softcap_sm80_cu_4cb42ef5_32814cuda3std3__419piecewise_constructE
	.align		8
        /*0030*/ 	.dword	_ZN80_INTERNAL_8f865af5_44_flash_fwd_hdim256_bf16_split_softcap_sm80_cu_4cb42ef5_32814cuda3std3__48in_placeE
	.align		8
        /*0038*/ 	.dword	_ZN80_INTERNAL_8f865af5_44_flash_fwd_hdim256_bf16_split_softcap_sm80_cu_4cb42ef5_32814cuda3std6ranges3__45__cpo4swapE
	.align		8
        /*0040*/ 	.dword	_ZN80_INTERNAL_8f865af5_44_flash_fwd_hdim256_bf16_split_softcap_sm80_cu_4cb42ef5_32814cuda3std6ranges3__45__cpo9iter_moveE
	.align		8
        /*0048*/ 	.dword	_ZN80_INTERNAL_8f865af5_44_flash_fwd_hdim256_bf16_split_softcap_sm80_cu_4cb42ef5_32814cute7productE
	.align		8
        /*0050*/ 	.dword	_ZN80_INTERNAL_8f865af5_44_flash_fwd_hdim256_bf16_split_softcap_sm80_cu_4cb42ef5_32814cute1_E


//--------------------- .text._ZN7cutlass13device_kernelIN5flash19enable_sm80_to_sm89INS1_16FlashAttnFwdSm80INS1_25CollectiveMainloopFwdSm80ILi8ELi1ELb1EN4cute5tupleIJNS5_1CILi128EEENS7_ILi64EEENS7_ILi256EEEEEELi256ENS_10bfloat16_tEfNS_4arch4Sm80ELb0ELb0ELb1ELb0ELb0ELb0ELb1ELb1EEENS1_21CollectiveEpilogueFwdINS6_IJS8_SA_S9_EEENS6_IJNS7_ILi1EEESI_SI_EEESC_SE_Li256ELb0ELb1ELb1ELb0EEENS1_19SingleTileSchedulerILb0ELb1ELb1ELi128EEEEEEEEEvNT_6ParamsE --------------------------
	.section	.text._ZN7cutlass13device_kernelIN5flash19enable_sm80_to_sm89INS1_16FlashAttnFwdSm80INS1_25CollectiveMainloopFwdSm80ILi8ELi1ELb1EN4cute5tupleIJNS5_1CILi128EEENS7_ILi64EEENS7_ILi256EEEEEELi256ENS_10bfloat16_tEfNS_4arch4Sm80ELb0ELb0ELb1ELb0ELb0ELb0ELb1ELb1EEENS1_21CollectiveEpilogueFwdINS6_IJS8_SA_S9_EEENS6_IJNS7_ILi1EEESI_SI_EEESC_SE_Li256ELb0ELb1ELb1ELb0EEENS1_19SingleTileSchedulerILb0ELb1ELb1ELi128EEEEEEEEEvNT_6ParamsE,"ax",@progbits
	.align	128
.text._ZN7cutlass13device_kernelIN5flash19enable_sm80_to_sm89INS1_16FlashAttnFwdSm80INS1_25CollectiveMainloopFwdSm80ILi8ELi1ELb1EN4cute5tupleIJNS5_1CILi128EEENS7_ILi64EEENS7_ILi256EEEEEELi256ENS_10bfloat16_tEfNS_4arch4Sm80ELb0ELb0ELb1ELb0ELb0ELb0ELb1ELb1EEENS1_21CollectiveEpilogueFwdINS6_IJS8_SA_S9_EEENS6_IJNS7_ILi1EEESI_SI_EEESC_SE_Li256ELb0ELb1ELb1ELb0EEENS1_19SingleTileSchedulerILb0ELb1ELb1ELi128EEEEEEEEEvNT_6ParamsE:
        .type           _ZN7cutlass13device_kernelIN5flash19enable_sm80_to_sm89INS1_16FlashAttnFwdSm80INS1_25CollectiveMainloopFwdSm80ILi8ELi1ELb1EN4cute5tupleIJNS5_1CILi128EEENS7_ILi64EEENS7_ILi256EEEEEELi256ENS_10bfloat16_tEfNS_4arch4Sm80ELb0ELb0ELb1ELb0ELb0ELb0ELb1ELb1EEENS1_21CollectiveEpilogueFwdINS6_IJS8_SA_S9_EEENS6_IJNS7_ILi1EEESI_SI_EEESC_SE_Li256ELb0ELb1ELb1ELb0EEENS1_19SingleTileSchedulerILb0ELb1ELb1ELi128EEEEEEEEEvNT_6ParamsE,@function
        .size           _ZN7cutlass13device_kernelIN5flash19enable_sm80_to_sm89INS1_16FlashAttnFwdSm80INS1_25CollectiveMainloopFwdSm80ILi8ELi1ELb1EN4cute5tupleIJNS5_1CILi128EEENS7_ILi64EEENS7_ILi256EEEEEELi256ENS_10bfloat16_tEfNS_4arch4Sm80ELb0ELb0ELb1ELb0ELb0ELb0ELb1ELb1EEENS1_21CollectiveEpilogueFwdINS6_IJS8_SA_S9_EEENS6_IJNS7_ILi1EEESI_SI_EEESC_SE_Li256ELb0ELb1ELb1ELb0EEENS1_19SingleTileSchedulerILb0ELb1ELb1ELi128EEEEEEEEEvNT_6ParamsE,(.L_x_18 - _ZN7cutlass13device_kernelIN5flash19enable_sm80_to_sm89INS1_16FlashAttnFwdSm80INS1_25CollectiveMainloopFwdSm80ILi8ELi1ELb1EN4cute5tupleIJNS5_1CILi128EEENS7_ILi64EEENS7_ILi256EEEEEELi256ENS_10bfloat16_tEfNS_4arch4Sm80ELb0ELb0ELb1ELb0ELb0ELb0ELb1ELb1EEENS1_21CollectiveEpilogueFwdINS6_IJS8_SA_S9_EEENS6_IJNS7_ILi1EEESI_SI_EEESC_SE_Li256ELb0ELb1ELb1ELb0EEENS1_19SingleTileSchedulerILb0ELb1ELb1ELi128EEEEEEEEEvNT_6ParamsE)
        .other          _ZN7cutlass13device_kernelIN5flash19enable_sm80_to_sm89INS1_16FlashAttnFwdSm80INS1_25CollectiveMainloopFwdSm80ILi8ELi1ELb1EN4cute5tupleIJNS5_1CILi128EEENS7_ILi64EEENS7_ILi256EEEEEELi256ENS_10bfloat16_tEfNS_4arch4Sm80ELb0ELb0ELb1ELb0ELb0ELb0ELb1ELb1EEENS1_21CollectiveEpilogueFwdINS6_IJS8_SA_S9_EEENS6_IJNS7_ILi1EEESI_SI_EEESC_SE_Li256ELb0ELb1ELb1ELb0EEENS1_19SingleTileSchedulerILb0ELb1ELb1ELi128EEEEEEEEEvNT_6ParamsE,@"STO_CUDA_ENTRY STV_DEFAULT"
_ZN7cutlass13device_kernelIN5flash19enable_sm80_to_sm89INS1_16FlashAttnFwdSm80INS1_25CollectiveMainloopFwdSm80ILi8ELi1ELb1EN4cute5tupleIJNS5_1CILi128EEENS7_ILi64EEENS7_ILi256EEEEEELi256ENS_10bfloat16_tEfNS_4arch4Sm80ELb0ELb0ELb1ELb0ELb0ELb0ELb1ELb1EEENS1_21CollectiveEpilogueFwdINS6_IJS8_SA_S9_EEENS6_IJNS7_ILi1EEESI_SI_EEESC_SE_Li256ELb0ELb1ELb1ELb0EEENS1_19SingleTileSchedulerILb0ELb1ELb1ELi128EEEEEEEEEvNT_6ParamsE:
[----:B------:R-:W-:Y:S01]  /*0000*/  LDC R1, c[0x0][0x28] ;  /* 0x00000a00ff017b82 */ /* 0x000fe20000000800 */
[----:B------:R-:W-:Y:S05]  /*0010*/  EXIT ;  /* 0x000000000000794d */ /* 0x000fea0003800000 */
.L_x_0:
[----:B------:R-:W-:-:S00]  /*0020*/  BRA `(.L_x_0) ;  /* 0xfffffffc00fc7947 */ /* 0x000fc0000383ffff */
[----:B------:R-:W-:-:S00]  /*0030*/  NOP ;  /* 0x0000000000007918 */ /* 0x000fc00000000000 */
        /* <DEDUP_REMOVED lines=12> */
.L_x_18:


//--------------------- .text._ZN7cutlass13device_kernelIN5flash19enable_sm80_to_sm89INS1_16FlashAttnFwdSm80INS1_25CollectiveMainloopFwdSm80ILi8ELi1ELb1EN4cute5tupleIJNS5_1CILi128EEENS7_ILi48EEENS7_ILi256EEEEEELi256ENS_10bfloat16_tEfNS_4arch4Sm80ELb0ELb0ELb1ELb1ELb0ELb0ELb1ELb1EEENS1_21CollectiveEpilogueFwdINS6_IJS8_SA_S9_EEENS6_IJNS7_ILi1EEESI_SI_EEESC_SE_Li256ELb1ELb1ELb1ELb0EEENS1_36VarlenDynamicPersistentTileSchedulerILi128ELi48ELi256ELi256ELb1ELb1ELb0ELb0ELb1ELb1EEEEEEEEEvNT_6ParamsE --------------------------
	.section	.text._ZN7cutlass13device_kernelIN5flash19enable_sm80_to_sm89INS1_16FlashAttnFwdSm80INS1_25CollectiveMainloopFwdSm80ILi8ELi1ELb1EN4cute5tupleIJNS5_1CILi128EEENS7_ILi48EEENS7_ILi256EEEEEELi256ENS_10bfloat16_tEfNS_4arch4Sm80ELb0ELb0ELb1ELb1ELb0ELb0ELb1ELb1EEENS1_21CollectiveEpilogueFwdINS6_IJS8_SA_S9_EEENS6_IJNS7_ILi1EEESI_SI_EEESC_SE_Li256ELb1ELb1ELb1ELb0EEENS1_36VarlenDynamicPersistentTileSchedulerILi128ELi48ELi256ELi256ELb1ELb1ELb0ELb0ELb1ELb1EEEEEEEEEvNT_6ParamsE,"ax",@progbits
	.align	128
.text._ZN7cutlass13device_kernelIN5flash19enable_sm80_to_sm89INS1_16FlashAttnFwdSm80INS1_25CollectiveMainloopFwdSm80ILi8ELi1ELb1EN4cute5tupleIJNS5_1CILi128EEENS7_ILi48EEENS7_ILi256EEEEEELi256ENS_10bfloat16_tEfNS_4arch4Sm80ELb0ELb0ELb1ELb1ELb0ELb0ELb1ELb1EEENS1_21CollectiveEpilogueFwdINS6_IJS8_SA_S9_EEENS6_IJNS7_ILi1EEESI_SI_EEESC_SE_Li256ELb1ELb1ELb1ELb0EEENS1_36VarlenDynamicPersistentTileSchedulerILi128ELi48ELi256ELi256ELb1ELb1ELb0ELb0ELb1ELb1EEEEEEEEEvNT_6ParamsE:
        .type           _ZN7cutlass13device_kernelIN5flash19enable_sm80_to_sm89INS1_16FlashAttnFwdSm80INS1_25CollectiveMainloopFwdSm80ILi8ELi1ELb1EN4cute5tupleIJNS5_1CILi128EEENS7_ILi48EEENS7_ILi256EEEEEELi256ENS_10bfloat16_tEfNS_4arch4Sm80ELb0ELb0ELb1ELb1ELb0ELb0ELb1ELb1EEENS1_21CollectiveEpilogueFwdINS6_IJS8_SA_S9_EEENS6_IJNS7_ILi1EEESI_SI_EEESC_SE_Li256ELb1ELb1ELb1ELb0EEENS1_36VarlenDynamicPersistentTileSchedulerILi128ELi48ELi256ELi256ELb1ELb1ELb0ELb0ELb1ELb1EEEEEEEEEvNT_6ParamsE,@function
        .size           _ZN7cutlass13device_kernelIN5flash19enable_sm80_to_sm89INS1_16FlashAttnFwdSm80INS1_25CollectiveMainloopFwdSm80ILi8ELi1ELb1EN4cute5tupleIJNS5_1CILi128EEENS7_ILi48EEENS7_ILi256EEEEEELi256ENS_10bfloat16_tEfNS_4arch4Sm80ELb0ELb0ELb1ELb1ELb0ELb0ELb1ELb1EEENS1_21CollectiveEpilogueFwdINS6_IJS8_SA_S9_EEENS6_IJNS7_ILi1EEESI_SI_EEESC_SE_Li256ELb1ELb1ELb1ELb0EEENS1_36VarlenDynamicPersistentTileSchedulerILi128ELi48ELi256ELi256ELb1ELb1ELb0ELb0ELb1ELb1EEEEEEEEEvNT_6ParamsE,(.L_x_19 - _ZN7cutlass13device_kernelIN5flash19enable_sm80_to_sm89INS1_16FlashAttnFwdSm80INS1_25CollectiveMainloopFwdSm80ILi8ELi1ELb1EN4cute5tupleIJNS5_1CILi128EEENS7_ILi48EEENS7_ILi256EEEEEELi256ENS_10bfloat16_tEfNS_4arch4Sm80ELb0ELb0ELb1ELb1ELb0ELb0ELb1ELb1EEENS1_21CollectiveEpilogueFwdINS6_IJS8_SA_S9_EEENS6_IJNS7_ILi1EEESI_SI_EEESC_SE_Li256ELb1ELb1ELb1ELb0EEENS1_36VarlenDynamicPersistentTileSchedulerILi128ELi48ELi256ELi256ELb1ELb1ELb0ELb0ELb1ELb1EEEEEEEEEvNT_6ParamsE)
        .other          _ZN7cutlass13device_kernelIN5flash19enable_sm80_to_sm89INS1_16FlashAttnFwdSm80INS1_25CollectiveMainloopFwdSm80ILi8ELi1ELb1EN4cute5tupleIJNS5_1CILi128EEENS7_ILi48EEENS7_ILi256EEEEEELi256ENS_10bfloat16_tEfNS_4arch4Sm80ELb0ELb0ELb1ELb1ELb0ELb0ELb1ELb1EEENS1_21CollectiveEpilogueFwdINS6_IJS8_SA_S9_EEENS6_IJNS7_ILi1EEESI_SI_EEESC_SE_Li256ELb1ELb1ELb1ELb0EEENS1_36VarlenDynamicPersistentTileSchedulerILi128ELi48ELi256ELi256ELb1ELb1ELb0ELb0ELb1ELb1EEEEEEEEEvNT_6ParamsE,@"STO_CUDA_ENTRY STV_DEFAULT"
_ZN7cutlass13device_kernelIN5flash19enable_sm80_to_sm89INS1_16FlashAttnFwdSm80INS1_25CollectiveMainloopFwdSm80ILi8ELi1ELb1EN4cute5tupleIJNS5_1CILi128EEENS7_ILi48EEENS7_ILi256EEEEEELi256ENS_10bfloat16_tEfNS_4arch4Sm80ELb0ELb0ELb1ELb1ELb0ELb0ELb1ELb1EEENS1_21CollectiveEpilogueFwdINS6_IJS8_SA_S9_EEENS6_IJNS7_ILi1EEESI_SI_EEESC_SE_Li256ELb1ELb1ELb1ELb0EEENS1_36VarlenDynamicPersistentTileSchedulerILi128ELi48ELi256ELi256ELb1ELb1ELb0ELb0ELb1ELb1EEEEEEEEEvNT_6ParamsE:
[----:B------:R-:W-:Y:S01]  /*0000*/  LDC R1, c[0x0][0x28] ;  /* 0x00000a00ff017b82 */ /* 0x000fe20000000800 */
[----:B------:R-:W-:Y:S05]  /*0010*/  EXIT ;  /* 0x000000000000794d */ /* 0x000fea0003800000 */
.L_x_1:
        /* <DEDUP_REMOVED lines=14> */
.L_x_19:


//--------------------- .text._ZN7cutlass13device_kernelIN5flash19enable_sm80_to_sm89INS1_16FlashAttnFwdSm80INS1_25CollectiveMainloopFwdSm80ILi8ELi1ELb0EN4cute5tupleIJNS5_1CILi128EEENS7_ILi32EEENS7_ILi256EEEEEELi256ENS_10bfloat16_tEfNS_4arch4Sm80ELb0ELb0ELb1ELb1ELb0ELb1ELb1ELb1EEENS1_21CollectiveEpilogueFwdINS6_IJS8_SA_S9_EEENS6_IJNS7_ILi1EEESI_SI_EEESC_SE_Li256ELb1ELb1ELb1ELb0EEENS1_36VarlenDynamicPersistentTileSchedulerILi128ELi32ELi256ELi256ELb1ELb1ELb0ELb0ELb1ELb1EEEEEEEEEvNT_6ParamsE --------------------------
	.section	.text._ZN7cutlass13device_kernelIN5flash19enable_sm80_to_sm89INS1_16FlashAttnFwdSm80INS1_25CollectiveMainloopFwdSm80ILi8ELi1ELb0EN4cute5tupleIJNS5_1CILi128EEENS7_ILi32EEENS7_ILi256EEEEEELi256ENS_10bfloat16_tEfNS_4arch4Sm80ELb0ELb0ELb1ELb1ELb0ELb1ELb1ELb1EEENS1_21CollectiveEpilogueFwdINS6_IJS8_SA_S9_EEENS6_IJNS7_ILi1EEESI_SI_EEESC_SE_Li256ELb1ELb1ELb1ELb0EEENS1_36VarlenDynamicPersistentTileSchedulerILi128ELi32ELi256ELi256ELb1ELb1ELb0ELb0ELb1ELb1EEEEEEEEEvNT_6ParamsE,"ax",@progbits
	.align	128
.text._ZN7cutlass13device_kernelIN5flash19enable_sm80_to_sm89INS1_16FlashAttnFwdSm80INS1_25CollectiveMainloopFwdSm80ILi8ELi1ELb0EN4cute5tupleIJNS5_1CILi128EEENS7_ILi32EEENS7_ILi256EEEEEELi256ENS_10bfloat16_tEfNS_4arch4Sm80ELb0ELb0ELb1ELb1ELb0ELb1ELb1ELb1EEENS1_21CollectiveEpilogueFwdINS6_IJS8_SA_S9_EEENS6_IJNS7_ILi1EEESI_SI_EEESC_SE_Li256ELb1ELb1ELb1ELb0EEENS1_36VarlenDynamicPersistentTileSchedulerILi128ELi32ELi256ELi256ELb1ELb1ELb0ELb0ELb1ELb1EEEEEEEEEvNT_6ParamsE:
        .type           _ZN7cutlass13device_kernelIN5flash19enable_sm80_to_sm89INS1_16FlashAttnFwdSm80INS1_25CollectiveMainloopFwdSm80ILi8ELi1ELb0EN4cute5tupleIJNS5_1CILi128EEENS7_ILi32EEENS7_ILi256EEEEEELi256ENS_10bfloat16_tEfNS_4arch4Sm80ELb0ELb0ELb1ELb1ELb0ELb1ELb1ELb1EEENS1_21CollectiveEpilogueFwdINS6_IJS8_SA_S9_EEENS6_IJNS7_ILi1EEESI_SI_EEESC_SE_Li256ELb1ELb1ELb1ELb0EEENS1_36VarlenDynamicPersistentTileSchedulerILi128ELi32ELi256ELi256ELb1ELb1ELb0ELb0ELb1ELb1EEEEEEEEEvNT_6ParamsE,@function
        .size           _ZN7cutlass13device_kernelIN5flash19enable_sm80_to_sm89INS1_16FlashAttnFwdSm80INS1_25CollectiveMainloopFwdSm80ILi8ELi1ELb0EN4cute5tupleIJNS5_1CILi128EEENS7_ILi32EEENS7_ILi256EEEEEELi256ENS_10bfloat16_tEfNS_4arch4Sm80ELb0ELb0ELb1ELb1ELb0ELb1ELb1ELb1EEENS1_21CollectiveEpilogueFwdINS6_IJS8_SA_S9_EEENS6_IJNS7_ILi1EEESI_SI_EEESC_SE_Li256ELb1ELb1ELb1ELb0EEENS1_36VarlenDynamicPersistentTileSchedulerILi128ELi32ELi256ELi256ELb1ELb1ELb0ELb0ELb1ELb1EEEEEEEEEvNT_6ParamsE,(.L_x_20 - _ZN7cutlass13device_kernelIN5flash19enable_sm80_to_sm89INS1_16FlashAttnFwdSm80INS1_25CollectiveMainloopFwdSm80ILi8ELi1ELb0EN4cute5tupleIJNS5_1CILi128EEENS7_ILi32EEENS7_ILi256EEEEEELi256ENS_10bfloat16_tEfNS_4arch4Sm80ELb0ELb0ELb1ELb1ELb0ELb1ELb1ELb1EEENS1_21CollectiveEpilogueFwdINS6_IJS8_SA_S9_EEENS6_IJNS7_ILi1EEESI_SI_EEESC_SE_Li256ELb1ELb1ELb1ELb0EEENS1_36VarlenDynamicPersistentTileSchedulerILi128ELi32ELi256ELi256ELb1ELb1ELb0ELb0ELb1ELb1EEEEEEEEEvNT_6ParamsE)
        .other          _ZN7cutlass13device_kernelIN5flash19enable_sm80_to_sm89INS1_16FlashAttnFwdSm80INS1_25CollectiveMainloopFwdSm80ILi8ELi1ELb0EN4cute5tupleIJNS5_1CILi128EEENS7_ILi32EEENS7_ILi256EEEEEELi256ENS_10bfloat16_tEfNS_4arch4Sm80ELb0ELb0ELb1ELb1ELb0ELb1ELb1ELb1EEENS1_21CollectiveEpilogueFwdINS6_IJS8_SA_S9_EEENS6_IJNS7_ILi1EEESI_SI_EEESC_SE_Li256ELb1ELb1ELb1ELb0EEENS1_36VarlenDynamicPersistentTileSchedulerILi128ELi32ELi256ELi256ELb1ELb1ELb0ELb0ELb1ELb1EEEEEEEEEvNT_6ParamsE,@"STO_CUDA_ENTRY STV_DEFAULT"
_ZN7cutlass13device_kernelIN5flash19enable_sm80_to_sm89INS1_16FlashAttnFwdSm80INS1_25CollectiveMainloopFwdSm80ILi8ELi1ELb0EN4cute5tupleIJNS5_1CILi128EEENS7_ILi32EEENS7_ILi256EEEEEELi256ENS_10bfloat16_tEfNS_4arch4Sm80ELb0ELb0ELb1ELb1ELb0ELb1ELb1ELb1EEENS1_21CollectiveEpilogueFwdINS6_IJS8_SA_S9_EEENS6_IJNS7_ILi1EEESI_SI_EEESC_SE_Li256ELb1ELb1ELb1ELb0EEENS1_36VarlenDynamicPersistentTileSchedulerILi128ELi32ELi256ELi256ELb1ELb1ELb0ELb0ELb1ELb1EEEEEEEEEvNT_6ParamsE:
[----:B------:R-:W-:Y:S01]  /*0000*/  LDC R1, c[0x0][0x28] ;  /* 0x00000a00ff017b82 */ /* 0x000fe20000000800 */
[----:B------:R-:W-:Y:S05]  /*0010*/  EXIT ;  /* 0x000000000000794d */ /* 0x000fea0003800000 */
.L_x_2:
        /* <DEDUP_REMOVED lines=14> */
.L_x_20:


//--------------------- .text._ZN7cutlass13device_kernelIN5flash19enable_sm80_to_sm89INS1_16FlashAttnFwdSm80INS1_25CollectiveMainloopFwdSm80ILi8ELi1ELb1EN4cute5tupleIJNS5_1CILi128EEENS7_ILi48EEENS7_ILi256EEEEEELi256ENS_10bfloat16_tEfNS_4arch4Sm80ELb0ELb1ELb1ELb0ELb0ELb0ELb1ELb1EEENS1_21CollectiveEpilogueFwdINS6_IJS8_SA_S9_EEENS6_IJNS7_ILi1EEESI_SI_EEESC_SE_Li256ELb0ELb1ELb1ELb0EEENS1_19SingleTileSchedulerILb0ELb1ELb1ELi128EEEEEEEEEvNT_6ParamsE --------------------------
	.section	.text._ZN7cutlass13device_kernelIN5flash19enable_sm80_to_sm89INS1_16FlashAttnFwdSm80INS1_25CollectiveMainloopFwdSm80ILi8ELi1ELb1EN4cute5tupleIJNS5_1CILi128EEENS7_ILi48EEENS7_ILi256EEEEEELi256ENS_10bfloat16_tEfNS_4arch4Sm80ELb0ELb1ELb1ELb0ELb0ELb0ELb1ELb1EEENS1_21CollectiveEpilogueFwdINS6_IJS8_SA_S9_EEENS6_IJNS7_ILi1EEESI_SI_EEESC_SE_Li256ELb0ELb1ELb1ELb0EEENS1_19SingleTileSchedulerILb0ELb1ELb1ELi128EEEEEEEEEvNT_6ParamsE,"ax",@progbits
	.align	128
.text._ZN7cutlass13device_kernelIN5flash19enable_sm80_to_sm89INS1_16FlashAttnFwdSm80INS1_25CollectiveMainloopFwdSm80ILi8ELi1ELb1EN4cute5tupleIJNS5_1CILi128EEENS7_ILi48EEENS7_ILi256EEEEEELi256ENS_10bfloat16_tEfNS_4arch4Sm80ELb0ELb1ELb1ELb0ELb0ELb0ELb1ELb1EEENS1_21CollectiveEpilogueFwdINS6_IJS8_SA_S9_EEENS6_IJNS7_ILi1EEESI_SI_EEESC_SE_Li256ELb0ELb1ELb1ELb0EEENS1_19SingleTileSchedulerILb0ELb1ELb1ELi128EEEEEEEEEvNT_6ParamsE:
        .type           _ZN7cutlass13device_kernelIN5flash19enable_sm80_to_sm89INS1_16FlashAttnFwdSm80INS1_25CollectiveMainloopFwdSm80ILi8ELi1ELb1EN4cute5tupleIJNS5_1CILi128EEENS7_ILi48EEENS7_ILi256EEEEEELi256ENS_10bfloat16_tEfNS_4arch4Sm80ELb0ELb1ELb1ELb0ELb0ELb0ELb1ELb1EEENS1_21CollectiveEpilogueFwdINS6_IJS8_SA_S9_EEENS6_IJNS7_ILi1EEESI_SI_EEESC_SE_Li256ELb0ELb1ELb1ELb0EEENS1_19SingleTileSchedulerILb0ELb1ELb1ELi128EEEEEEEEEvNT_6ParamsE,@function
        .size           _ZN7cutlass13device_kernelIN5flash19enable_sm80_to_sm89INS1_16FlashAttnFwdSm80INS1_25CollectiveMainloopFwdSm80ILi8ELi1ELb1EN4cute5tupleIJNS5_1CILi128EEENS7_ILi48EEENS7_ILi256EEEEEELi256ENS_10bfloat16_tEfNS_4arch4Sm80ELb0ELb1ELb1ELb0ELb0ELb0ELb1ELb1EEENS1_21CollectiveEpilogueFwdINS6_IJS8_SA_S9_EEENS6_IJNS7_ILi1EEESI_SI_EEESC_SE_Li256ELb0ELb1ELb1ELb0EEENS1_19SingleTileSchedulerILb0ELb1ELb1ELi128EEEEEEEEEvNT_6ParamsE,(.L_x_21 - _ZN7cutlass13device_kernelIN5flash19enable_sm80_to_sm89INS1_16FlashAttnFwdSm80INS1_25CollectiveMainloopFwdSm80ILi8ELi1ELb1EN4cute5tupleIJNS5_1CILi128EEENS7_ILi48EEENS7_ILi256EEEEEELi256ENS_10bfloat16_tEfNS_4arch4Sm80ELb0ELb1ELb1ELb0ELb0ELb0ELb1ELb1EEENS1_21CollectiveEpilogueFwdINS6_IJS8_SA_S9_EEENS6_IJNS7_ILi1EEESI_SI_EEESC_SE_Li256ELb0ELb1ELb1ELb0EEENS1_19SingleTileSchedulerILb0ELb1ELb1ELi128EEEEEEEEEvNT_6ParamsE)
        .other          _ZN7cutlass13device_kernelIN5flash19enable_sm80_to_sm89INS1_16FlashAttnFwdSm80INS1_25CollectiveMainloopFwdSm80ILi8ELi1ELb1EN4cute5tupleIJNS5_1CILi128EEENS7_ILi48EEENS7_ILi256EEEEEELi256ENS_10bfloat16_tEfNS_4arch4Sm80ELb0ELb1ELb1ELb0ELb0ELb0ELb1ELb1EEENS1_21CollectiveEpilogueFwdINS6_IJS8_SA_S9_EEENS6_IJNS7_ILi1EEESI_SI_EEESC_SE_Li256ELb0ELb1ELb1ELb0EEENS1_19SingleTileSchedulerILb0ELb1ELb1ELi128EEEEEEEEEvNT_6ParamsE,@"STO_CUDA_ENTRY STV_DEFAULT"
_ZN7cutlass13device_kernelIN5flash19enable_sm80_to_sm89INS1_16FlashAttnFwdSm80INS1_25CollectiveMainloopFwdSm80ILi8ELi1ELb1EN4cute5tupleIJNS5_1CILi128EEENS7_ILi48EEENS7_ILi256EEEEEELi256ENS_10bfloat16_tEfNS_4arch4Sm80ELb0ELb1ELb1ELb0ELb0ELb0ELb1ELb1EEENS1_21CollectiveEpilogueFwdINS6_IJS8_SA_S9_EEENS6_IJNS7_ILi1EEESI_SI_EEESC_SE_Li256ELb0ELb1ELb1ELb0EEENS1_19SingleTileSchedulerILb0ELb1ELb1ELi128EEEEEEEEEvNT_6ParamsE:
[----:B------:R-:W-:Y:S01]  /*0000*/  LDC R1, c[0x0][0x28] ;  /* 0x00000a00ff017b82 */ /* 0x000fe20000000800 */
[----:B------:R-:W-:Y:S05]  /*0010*/  EXIT ;  /* 0x000000000000794d */ /* 0x000fea0003800000 */
.L_x_3:
        /* <DEDUP_REMOVED lines=14> */
.L_x_21:


//--------------------- .text._ZN7cutlass13device_kernelIN5flash19enable_sm80_to_sm89INS1_16FlashAttnFwdSm80INS1_25CollectiveMainloopFwdSm80ILi8ELi1ELb1EN4cute5tupleIJNS5_1CILi128EEENS7_ILi48EEENS7_ILi256EEEEEELi256ENS_10bfloat16_tEfNS_4arch4Sm80ELb0ELb1ELb1ELb1ELb0ELb0ELb1ELb1EEENS1_21CollectiveEpilogueFwdINS6_IJS8_SA_S9_EEENS6_IJNS7_ILi1EEESI_SI_EEESC_SE_Li256ELb1ELb1ELb1ELb0EEENS1_36VarlenDynamicPersistentTileSchedulerILi128ELi48ELi256ELi256ELb1ELb1ELb0ELb1ELb0ELb1EEEEEEEEEvNT_6ParamsE --------------------------
	.section	.text._ZN7cutlass13device_kernelIN5flash19enable_sm80_to_sm89INS1_16FlashAttnFwdSm80INS1_25CollectiveMainloopFwdSm80ILi8ELi1ELb1EN4cute5tupleIJNS5_1CILi128EEENS7_ILi48EEENS7_ILi256EEEEEELi256ENS_10bfloat16_tEfNS_4arch4Sm80ELb0ELb1ELb1ELb1ELb0ELb0ELb1ELb1EEENS1_21CollectiveEpilogueFwdINS6_IJS8_SA_S9_EEENS6_IJNS7_ILi1EEESI_SI_EEESC_SE_Li256ELb1ELb1ELb1ELb0EEENS1_36VarlenDynamicPersistentTileSchedulerILi128ELi48ELi256ELi256ELb1ELb1ELb0ELb1ELb0ELb1EEEEEEEEEvNT_6ParamsE,"ax",@progbits
	.align	128
.text._ZN7cutlass13device_kernelIN5flash19enable_sm80_to_sm89INS1_16FlashAttnFwdSm80INS1_25CollectiveMainloopFwdSm80ILi8ELi1ELb1EN4cute5tupleIJNS5_1CILi128EEENS7_ILi48EEENS7_ILi256EEEEEELi256ENS_10bfloat16_tEfNS_4arch4Sm80ELb0ELb1ELb1ELb1ELb0ELb0ELb1ELb1EEENS1_21CollectiveEpilogueFwdINS6_IJS8_SA_S9_EEENS6_IJNS7_ILi1EEESI_SI_EEESC_SE_Li256ELb1ELb1ELb1ELb0EEENS1_36VarlenDynamicPersistentTileSchedulerILi128ELi48ELi256ELi256ELb1ELb1ELb0ELb1ELb0ELb1EEEEEEEEEvNT_6ParamsE:
        .type           _ZN7cutlass13device_kernelIN5flash19enable_sm80_to_sm89INS1_16FlashAttnFwdSm80INS1_25CollectiveMainloopFwdSm80ILi8ELi1ELb1EN4cute5tupleIJNS5_1CILi128EEENS7_ILi48EEENS7_ILi256EEEEEELi256ENS_10bfloat16_tEfNS_4arch4Sm80ELb0ELb1ELb1ELb1ELb0ELb0ELb1ELb1EEENS1_21CollectiveEpilogueFwdINS6_IJS8_SA_S9_EEENS6_IJNS7_ILi1EEESI_SI_EEESC_SE_Li256ELb1ELb1ELb1ELb0EEENS1_36VarlenDynamicPersistentTileSchedulerILi128ELi48ELi256ELi256ELb1ELb1ELb0ELb1ELb0ELb1EEEEEEEEEvNT_6ParamsE,@function
        .size           _ZN7cutlass13device_kernelIN5flash19enable_sm80_to_sm89INS1_16FlashAttnFwdSm80INS1_25CollectiveMainloopFwdSm80ILi8ELi1ELb1EN4cute5tupleIJNS5_1CILi128EEENS7_ILi48EEENS7_ILi256EEEEEELi256ENS_10bfloat16_tEfNS_4arch4Sm80ELb0ELb1ELb1ELb1ELb0ELb0ELb1ELb1EEENS1_21CollectiveEpilogueFwdINS6_IJS8_SA_S9_EEENS6_IJNS7_ILi1EEESI_SI_EEESC_SE_Li256ELb1ELb1ELb1ELb0EEENS1_36VarlenDynamicPersistentTileSchedulerILi128ELi48ELi256ELi256ELb1ELb1ELb0ELb1ELb0ELb1EEEEEEEEEvNT_6ParamsE,(.L_x_22 - _ZN7cutlass13device_kernelIN5flash19enable_sm80_to_sm89INS1_16FlashAttnFwdSm80INS1_25CollectiveMainloopFwdSm80ILi8ELi1ELb1EN4cute5tupleIJNS5_1CILi128EEENS7_ILi48EEENS7_ILi256EEEEEELi256ENS_10bfloat16_tEfNS_4arch4Sm80ELb0ELb1ELb1ELb1ELb0ELb0ELb1ELb1EEENS1_21CollectiveEpilogueFwdINS6_IJS8_SA_S9_EEENS6_IJNS7_ILi1EEESI_SI_EEESC_SE_Li256ELb1ELb1ELb1ELb0EEENS1_36VarlenDynamicPersistentTileSchedulerILi128ELi48ELi256ELi256ELb1ELb1ELb0ELb1ELb0ELb1EEEEEEEEEvNT_6ParamsE)
        .other          _ZN7cutlass13device_kernelIN5flash19enable_sm80_to_sm89INS1_16FlashAttnFwdSm80INS1_25CollectiveMainloopFwdSm80ILi8ELi1ELb1EN4cute5tupleIJNS5_1CILi128EEENS7_ILi48EEENS7_ILi256EEEEEELi256ENS_10bfloat16_tEfNS_4arch4Sm80ELb0ELb1ELb1ELb1ELb0ELb0ELb1ELb1EEENS1_21CollectiveEpilogueFwdINS6_IJS8_SA_S9_EEENS6_IJNS7_ILi1EEESI_SI_EEESC_SE_Li256ELb1ELb1ELb1ELb0EEENS1_36VarlenDynamicPersistentTileSchedulerILi128ELi48ELi256ELi256ELb1ELb1ELb0ELb1ELb0ELb1EEEEEEEEEvNT_6ParamsE,@"STO_CUDA_ENTRY STV_DEFAULT"
_ZN7cutlass13device_kernelIN5flash19enable_sm80_to_sm89INS1_16FlashAttnFwdSm80INS1_25CollectiveMainloopFwdSm80ILi8ELi1ELb1EN4cute5tupleIJNS5_1CILi128EEENS7_ILi48EEENS7_ILi256EEEEEELi256ENS_10bfloat16_tEfNS_4arch4Sm80ELb0ELb1ELb1ELb1ELb0ELb0ELb1ELb1EEENS1_21CollectiveEpilogueFwdINS6_IJS8_SA_S9_EEENS6_IJNS7_ILi1EEESI_SI_EEESC_SE_Li256ELb1ELb1ELb1ELb0EEENS1_36VarlenDynamicPersistentTileSchedulerILi128ELi48ELi256ELi256ELb1ELb1ELb0ELb1ELb0ELb1EEEEEEEEEvNT_6ParamsE:
[----:B------:R-:W-:Y:S01]  /*0000*/  LDC R1, c[0x0][0x28] ;  /* 0x00000a00ff017b82 */ /* 0x000fe20000000800 */
[----:B------:R-:W-:Y:S05]  /*0010*/  EXIT ;  /* 0x000000000000794d */ /* 0x000fea0003800000 */
.L_x_4:
        /* <DEDUP_REMOVED lines=14> */
.L_x_22:


//--------------------- .text._ZN7cutlass13device_kernelIN5flash19enable_sm80_to_sm89INS1_16FlashAttnFwdSm80INS1_25CollectiveMainloopFwdSm80ILi8ELi1ELb0EN4cute5tupleIJNS5_1CILi128EEENS7_ILi32EEENS7_ILi256EEEEEELi256ENS_10bfloat16_tEfNS_4arch4Sm80ELb0ELb1ELb1ELb1ELb0ELb1ELb1ELb1EEENS1_21CollectiveEpilogueFwdINS6_IJS8_SA_S9_EEENS6_IJNS7_ILi1EEESI_SI_EEESC_SE_Li256ELb1ELb1ELb1ELb0EEENS1_36VarlenDynamicPersistentTileSchedulerILi128ELi32ELi256ELi256ELb1ELb1ELb0ELb1ELb0ELb1EEEEEEEEEvNT_6ParamsE --------------------------
	.section	.text._ZN7cutlass13device_kernelIN5flash19enable_sm80_to_sm89INS1_16FlashAttnFwdSm80INS1_25CollectiveMainloopFwdSm80ILi8ELi1ELb0EN4cute5tupleIJNS5_1CILi128EEENS7_ILi32EEENS7_ILi256EEEEEELi256ENS_10bfloat16_tEfNS_4arch4Sm80ELb0ELb1ELb1ELb1ELb0ELb1ELb1ELb1EEENS1_21CollectiveEpilogueFwdINS6_IJS8_SA_S9_EEENS6_IJNS7_ILi1EEESI_SI_EEESC_SE_Li256ELb1ELb1ELb1ELb0EEENS1_36VarlenDynamicPersistentTileSchedulerILi128ELi32ELi256ELi256ELb1ELb1ELb0ELb1ELb0ELb1EEEEEEEEEvNT_6ParamsE,"ax",@progbits
	.align	128
.text._ZN7cutlass13device_kernelIN5flash19enable_sm80_to_sm89INS1_16FlashAttnFwdSm80INS1_25CollectiveMainloopFwdSm80ILi8ELi1ELb0EN4cute5tupleIJNS5_1CILi128EEENS7_ILi32EEENS7_ILi256EEEEEELi256ENS_10bfloat16_tEfNS_4arch4Sm80ELb0ELb1ELb1ELb1ELb0ELb1ELb1ELb1EEENS1_21CollectiveEpilogueFwdINS6_IJS8_SA_S9_EEENS6_IJNS7_ILi1EEESI_SI_EEESC_SE_Li256ELb1ELb1ELb1ELb0EEENS1_36VarlenDynamicPersistentTileSchedulerILi128ELi32ELi256ELi256ELb1ELb1ELb0ELb1ELb0ELb1EEEEEEEEEvNT_6ParamsE:
        .type           _ZN7cutlass13device_kernelIN5flash19enable_sm80_to_sm89INS1_16FlashAttnFwdSm80INS1_25CollectiveMainloopFwdSm80ILi8ELi1ELb0EN4cute5tupleIJNS5_1CILi128EEENS7_ILi32EEENS7_ILi256EEEEEELi256ENS_10bfloat16_tEfNS_4arch4Sm80ELb0ELb1ELb1ELb1ELb0ELb1ELb1ELb1EEENS1_21CollectiveEpilogueFwdINS6_IJS8_SA_S9_EEENS6_IJNS7_ILi1EEESI_SI_EEESC_SE_Li256ELb1ELb1ELb1ELb0EEENS1_36VarlenDynamicPersistentTileSchedulerILi128ELi32ELi256ELi256ELb1ELb1ELb0ELb1ELb0ELb1EEEEEEEEEvNT_6ParamsE,@function
        .size           _ZN7cutlass13device_kernelIN5flash19enable_sm80_to_sm89INS1_16FlashAttnFwdSm80INS1_25CollectiveMainloopFwdSm80ILi8ELi1ELb0EN4cute5tupleIJNS5_1CILi128EEENS7_ILi32EEENS7_ILi256EEEEEELi256ENS_10bfloat16_tEfNS_4arch4Sm80ELb0ELb1ELb1ELb1ELb0ELb1ELb1ELb1EEENS1_21CollectiveEpilogueFwdINS6_IJS8_SA_S9_EEENS6_IJNS7_ILi1EEESI_SI_EEESC_SE_Li256ELb1ELb1ELb1ELb0EEENS1_36VarlenDynamicPersistentTileSchedulerILi128ELi32ELi256ELi256ELb1ELb1ELb0ELb1ELb0ELb1EEEEEEEEEvNT_6ParamsE,(.L_x_23 - _ZN7cutlass13device_kernelIN5flash19enable_sm80_to_sm89INS1_16FlashAttnFwdSm80INS1_25CollectiveMainloopFwdSm80ILi8ELi1ELb0EN4cute5tupleIJNS5_1CILi128EEENS7_ILi32EEENS7_ILi256EEEEEELi256ENS_10bfloat16_tEfNS_4arch4Sm80ELb0ELb1ELb1ELb1ELb0ELb1ELb1ELb1EEENS1_21CollectiveEpilogueFwdINS6_IJS8_SA_S9_EEENS6_IJNS7_ILi1EEESI_SI_EEESC_SE_Li256ELb1ELb1ELb1ELb0EEENS1_36VarlenDynamicPersistentTileSchedulerILi128ELi32ELi256ELi256ELb1ELb1ELb0ELb1ELb0ELb1EEEEEEEEEvNT_6ParamsE)
        .other          _ZN7cutlass13device_kernelIN5flash19enable_sm80_to_sm89INS1_16FlashAttnFwdSm80INS1_25CollectiveMainloopFwdSm80ILi8ELi1ELb0EN4cute5tupleIJNS5_1CILi128EEENS7_ILi32EEENS7_ILi256EEEEEELi256ENS_10bfloat16_tEfNS_4arch4Sm80ELb0ELb1ELb1ELb1ELb0ELb1ELb1ELb1EEENS1_21CollectiveEpilogueFwdINS6_IJS8_SA_S9_EEENS6_IJNS7_ILi1EEESI_SI_EEESC_SE_Li256ELb1ELb1ELb1ELb0EEENS1_36VarlenDynamicPersistentTileSchedulerILi128ELi32ELi256ELi256ELb1ELb1ELb0ELb1ELb0ELb1EEEEEEEEEvNT_6ParamsE,@"STO_CUDA_ENTRY STV_DEFAULT"
_ZN7cutlass13device_kernelIN5flash19enable_sm80_to_sm89INS1_16FlashAttnFwdSm80INS1_25CollectiveMainloopFwdSm80ILi8ELi1ELb0EN4cute5tupleIJNS5_1CILi128EEENS7_ILi32EEENS7_ILi256EEEEEELi256ENS_10bfloat16_tEfNS_4arch4Sm80ELb0ELb1ELb1ELb1ELb0ELb1ELb1ELb1EEENS1_21CollectiveEpilogueFwdINS6_IJS8_SA_S9_EEENS6_IJNS7_ILi1EEESI_SI_EEESC_SE_Li256ELb1ELb1ELb1ELb0EEENS1_36VarlenDynamicPersistentTileSchedulerILi128ELi32ELi256ELi256ELb1ELb1ELb0ELb1ELb0ELb1EEEEEEEEEvNT_6ParamsE:
[----:B------:R-:W-:Y:S01]  /*0000*/  LDC R1, c[0x0][0x28] ;  /* 0x00000a00ff017b82 */ /* 0x000fe20000000800 */
[----:B------:R-:W-:Y:S05]  /*0010*/  EXIT ;  /* 0x000000000000794d */ /* 0x000fea0003800000 */
.L_x_5:
        /* <DEDUP_REMOVED lines=14> */
.L_x_23:


//--------------------- .text._ZN7cutlass13device_kernelIN5flash19enable_sm80_to_sm89INS1_16FlashAttnFwdSm80INS1_25CollectiveMainloopFwdSm80ILi8ELi1ELb1EN4cute5tupleIJNS5_1CILi128EEENS7_ILi64EEENS7_ILi256EEEEEELi256ENS_10bfloat16_tEfNS_4arch4Sm80ELb1ELb0ELb1ELb0ELb0ELb0ELb1ELb1EEENS1_21CollectiveEpilogueFwdINS6_IJS8_SA_S9_EEENS6_IJNS7_ILi1EEESI_SI_EEESC_SE_Li256ELb0ELb1ELb1ELb0EEENS1_30DynamicPersistentTileSchedulerILi256ELi256ELb1ELb1ELb0EEEEEEEEEvNT_6ParamsE --------------------------
	.section	.text._ZN7cutlass13device_kernelIN5flash19enable_sm80_to_sm89INS1_16FlashAttnFwdSm80INS1_25CollectiveMainloopFwdSm80ILi8ELi1ELb1EN4cute5tupleIJNS5_1CILi128EEENS7_ILi64EEENS7_ILi256EEEEEELi256ENS_10bfloat16_tEfNS_4arch4Sm80ELb1ELb0ELb1ELb0ELb0ELb0ELb1ELb1EEENS1_21CollectiveEpilogueFwdINS6_IJS8_SA_S9_EEENS6_IJNS7_ILi1EEESI_SI_EEESC_SE_Li256ELb0ELb1ELb1ELb0EEENS1_30DynamicPersistentTileSchedulerILi256ELi256ELb1ELb1ELb0EEEEEEEEEvNT_6ParamsE,"ax",@progbits
	.align	128
.text._ZN7cutlass13device_kernelIN5flash19enable_sm80_to_sm89INS1_16FlashAttnFwdSm80INS1_25CollectiveMainloopFwdSm80ILi8ELi1ELb1EN4cute5tupleIJNS5_1CILi128EEENS7_ILi64EEENS7_ILi256EEEEEELi256ENS_10bfloat16_tEfNS_4arch4Sm80ELb1ELb0ELb1ELb0ELb0ELb0ELb1ELb1EEENS1_21CollectiveEpilogueFwdINS6_IJS8_SA_S9_EEENS6_IJNS7_ILi1EEESI_SI_EEESC_SE_Li256ELb0ELb1ELb1ELb0EEENS1_30DynamicPersistentTileSchedulerILi256ELi256ELb1ELb1ELb0EEEEEEEEEvNT_6ParamsE:
        .type           _ZN7cutlass13device_kernelIN5flash19enable_sm80_to_sm89INS1_16FlashAttnFwdSm80INS1_25CollectiveMainloopFwdSm80ILi8ELi1ELb1EN4cute5tupleIJNS5_1CILi128EEENS7_ILi64EEENS7_ILi256EEEEEELi256ENS_10bfloat16_tEfNS_4arch4Sm80ELb1ELb0ELb1ELb0ELb0ELb0ELb1ELb1EEENS1_21CollectiveEpilogueFwdINS6_IJS8_SA_S9_EEENS6_IJNS7_ILi1EEESI_SI_EEESC_SE_Li256ELb0ELb1ELb1ELb0EEENS1_30DynamicPersistentTileSchedulerILi256ELi256ELb1ELb1ELb0EEEEEEEEEvNT_6ParamsE,@function
        .size           _ZN7cutlass13device_kernelIN5flash19enable_sm80_to_sm89INS1_16FlashAttnFwdSm80INS1_25CollectiveMainloopFwdSm80ILi8ELi1ELb1EN4cute5tupleIJNS5_1CILi128EEENS7_ILi64EEENS7_ILi256EEEEEELi256ENS_10bfloat16_tEfNS_4arch4Sm80ELb1ELb0ELb1ELb0ELb0ELb0ELb1ELb1EEENS1_21CollectiveEpilogueFwdINS6_IJS8_SA_S9_EEENS6_IJNS7_ILi1EEESI_SI_EEESC_SE_Li256ELb0ELb1ELb1ELb0EEENS1_30DynamicPersistentTileSchedulerILi256ELi256ELb1ELb1ELb0EEEEEEEEEvNT_6ParamsE,(.L_x_24 - _ZN7cutlass13device_kernelIN5flash19enable_sm80_to_sm89INS1_16FlashAttnFwdSm80INS1_25CollectiveMainloopFwdSm80ILi8ELi1ELb1EN4cute5tupleIJNS5_1CILi128EEENS7_ILi64EEENS7_ILi256EEEEEELi256ENS_10bfloat16_tEfNS_4arch4Sm80ELb1ELb0ELb1ELb0ELb0ELb0ELb1ELb1EEENS1_21CollectiveEpilogueFwdINS6_IJS8_SA_S9_EEENS6_IJNS7_ILi1EEESI_SI_EEESC_SE_Li256ELb0ELb1ELb1ELb0EEENS1_30DynamicPersistentTileSchedulerILi256ELi256ELb1ELb1ELb0EEEEEEEEEvNT_6ParamsE)
        .other          _ZN7cutlass13device_kernelIN5flash19enable_sm80_to_sm89INS1_16FlashAttnFwdSm80INS1_25CollectiveMainloopFwdSm80ILi8ELi1ELb1EN4cute5tupleIJNS5_1CILi128EEENS7_ILi64EEENS7_ILi256EEEEEELi256ENS_10bfloat16_tEfNS_4arch4Sm80ELb1ELb0ELb1ELb0ELb0ELb0ELb1ELb1EEENS1_21CollectiveEpilogueFwdINS6_IJS8_SA_S9_EEENS6_IJNS7_ILi1EEESI_SI_EEESC_SE_Li256ELb0ELb1ELb1ELb0EEENS1_30DynamicPersistentTileSchedulerILi256ELi256ELb1ELb1ELb0EEEEEEEEEvNT_6ParamsE,@"STO_CUDA_ENTRY STV_DEFAULT"
_ZN7cutlass13device_kernelIN5flash19enable_sm80_to_sm89INS1_16FlashAttnFwdSm80INS1_25CollectiveMainloopFwdSm80ILi8ELi1ELb1EN4cute5tupleIJNS5_1CILi128EEENS7_ILi64EEENS7_ILi256EEEEEELi256ENS_10bfloat16_tEfNS_4arch4Sm80ELb1ELb0ELb1ELb0ELb0ELb0ELb1ELb1EEENS1_21CollectiveEpilogueFwdINS6_IJS8_SA_S9_EEENS6_IJNS7_ILi1EEESI_SI_EEESC_SE_Li256ELb0ELb1ELb1ELb0EEENS1_30DynamicPersistentTileSchedulerILi256ELi256ELb1ELb1ELb0EEEEEEEEEvNT_6ParamsE:
[----:B------:R-:W-:Y:S01]  /*0000*/  LDC R1, c[0x0][0x28] ;  /* 0x00000a00ff017b82 */ /* 0x000fe20000000800 */
[----:B------:R-:W-:Y:S05]  /*0010*/  EXIT ;  /* 0x000000000000794d */ /* 0x000fea0003800000 */
.L_x_6:
        /* <DEDUP_REMOVED lines=14> */
.L_x_24:


//--------------------- .text._ZN7cutlass13device_kernelIN5flash19enable_sm80_to_sm89INS1_16FlashAttnFwdSm80INS1_25CollectiveMainloopFwdSm80ILi8ELi1ELb1EN4cute5tupleIJNS5_1CILi128EEENS7_ILi48EEENS7_ILi256EEEEEELi256ENS_10bfloat16_tEfNS_4arch4Sm80ELb1ELb0ELb1ELb1ELb0ELb0ELb1ELb1EEENS1_21CollectiveEpilogueFwdINS6_IJS8_SA_S9_EEENS6_IJNS7_ILi1EEESI_SI_EEESC_SE_Li256ELb1ELb1ELb1ELb0EEENS1_36VarlenDynamicPersistentTileSchedulerILi128ELi48ELi256ELi256ELb1ELb1ELb0ELb1ELb1ELb1EEEEEEEEEvNT_6ParamsE --------------------------
	.section	.text._ZN7cutlass13device_kernelIN5flash19enable_sm80_to_sm89INS1_16FlashAttnFwdSm80INS1_25CollectiveMainloopFwdSm80ILi8ELi1ELb1EN4cute5tupleIJNS5_1CILi128EEENS7_ILi48EEENS7_ILi256EEEEEELi256ENS_10bfloat16_tEfNS_4arch4Sm80ELb1ELb0ELb1ELb1ELb0ELb0ELb1ELb1EEENS1_21CollectiveEpilogueFwdINS6_IJS8_SA_S9_EEENS6_IJNS7_ILi1EEESI_SI_EEESC_SE_Li256ELb1ELb1ELb1ELb0EEENS1_36VarlenDynamicPersistentTileSchedulerILi128ELi48ELi256ELi256ELb1ELb1ELb0ELb1ELb1ELb1EEEEEEEEEvNT_6ParamsE,"ax",@progbits
	.align	128
.text._ZN7cutlass13device_kernelIN5flash19enable_sm80_to_sm89INS1_16FlashAttnFwdSm80INS1_25CollectiveMainloopFwdSm80ILi8ELi1ELb1EN4cute5tupleIJNS5_1CILi128EEENS7_ILi48EEENS7_ILi256EEEEEELi256ENS_10bfloat16_tEfNS_4arch4Sm80ELb1ELb0ELb1ELb1ELb0ELb0ELb1ELb1EEENS1_21CollectiveEpilogueFwdINS6_IJS8_SA_S9_EEENS6_IJNS7_ILi1EEESI_SI_EEESC_SE_Li256ELb1ELb1ELb1ELb0EEENS1_36VarlenDynamicPersistentTileSchedulerILi128ELi48ELi256ELi256ELb1ELb1ELb0ELb1ELb1ELb1EEEEEEEEEvNT_6ParamsE:
        .type           _ZN7cutlass13device_kernelIN5flash19enable_sm80_to_sm89INS1_16FlashAttnFwdSm80INS1_25CollectiveMainloopFwdSm80ILi8ELi1ELb1EN4cute5tupleIJNS5_1CILi128EEENS7_ILi48EEENS7_ILi256EEEEEELi256ENS_10bfloat16_tEfNS_4arch4Sm80ELb1ELb0ELb1ELb1ELb0ELb0ELb1ELb1EEENS1_21CollectiveEpilogueFwdINS6_IJS8_SA_S9_EEENS6_IJNS7_ILi1EEESI_SI_EEESC_SE_Li256ELb1ELb1ELb1ELb0EEENS1_36VarlenDynamicPersistentTileSchedulerILi128ELi48ELi256ELi256ELb1ELb1ELb0ELb1ELb1ELb1EEEEEEEEEvNT_6ParamsE,@function
        .size           _ZN7cutlass13device_kernelIN5flash19enable_sm80_to_sm89INS1_16FlashAttnFwdSm80INS1_25CollectiveMainloopFwdSm80ILi8ELi1ELb1EN4cute5tupleIJNS5_1CILi128EEENS7_ILi48EEENS7_ILi256EEEEEELi256ENS_10bfloat16_tEfNS_4arch4Sm80ELb1ELb0ELb1ELb1ELb0ELb0ELb1ELb1EEENS1_21CollectiveEpilogueFwdINS6_IJS8_SA_S9_EEENS6_IJNS7_ILi1EEESI_SI_EEESC_SE_Li256ELb1ELb1ELb1ELb0EEENS1_36VarlenDynamicPersistentTileSchedulerILi128ELi48ELi256ELi256ELb1ELb1ELb0ELb1ELb1ELb1EEEEEEEEEvNT_6ParamsE,(.L_x_25 - _ZN7cutlass13device_kernelIN5flash19enable_sm80_to_sm89INS1_16FlashAttnFwdSm80INS1_25CollectiveMainloopFwdSm80ILi8ELi1ELb1EN4cute5tupleIJNS5_1CILi128EEENS7_ILi48EEENS7_ILi256EEEEEELi256ENS_10bfloat16_tEfNS_4arch4Sm80ELb1ELb0ELb1ELb1ELb0ELb0ELb1ELb1EEENS1_21CollectiveEpilogueFwdINS6_IJS8_SA_S9_EEENS6_IJNS7_ILi1EEESI_SI_EEESC_SE_Li256ELb1ELb1ELb1ELb0EEENS1_36VarlenDynamicPersistentTileSchedulerILi128ELi48ELi256ELi256ELb1ELb1ELb0ELb1ELb1ELb1EEEEEEEEEvNT_6ParamsE)
        .other          _ZN7cutlass13device_kernelIN5flash19enable_sm80_to_sm89INS1_16FlashAttnFwdSm80INS1_25CollectiveMainloopFwdSm80ILi8ELi1ELb1EN4cute5tupleIJNS5_1CILi128EEENS7_ILi48EEENS7_ILi256EEEEEELi256ENS_10bfloat16_tEfNS_4arch4Sm80ELb1ELb0ELb1ELb1ELb0ELb0ELb1ELb1EEENS1_21CollectiveEpilogueFwdINS6_IJS8_SA_S9_EEENS6_IJNS7_ILi1EEESI_SI_EEESC_SE_Li256ELb1ELb1ELb1ELb0EEENS1_36VarlenDynamicPersistentTileSchedulerILi128ELi48ELi256ELi256ELb1ELb1ELb0ELb1ELb1ELb1EEEEEEEEEvNT_6ParamsE,@"STO_CUDA_ENTRY STV_DEFAULT"
_ZN7cutlass13device_kernelIN5flash19enable_sm80_to_sm89INS1_16FlashAttnFwdSm80INS1_25CollectiveMainloopFwdSm80ILi8ELi1ELb1EN4cute5tupleIJNS5_1CILi128EEENS7_ILi48EEENS7_ILi256EEEEEELi256ENS_10bfloat16_tEfNS_4arch4Sm80ELb1ELb0ELb1ELb1ELb0ELb0ELb1ELb1EEENS1_21CollectiveEpilogueFwdINS6_IJS8_SA_S9_EEENS6_IJNS7_ILi1EEESI_SI_EEESC_SE_Li256ELb1ELb1ELb1ELb0EEENS1_36VarlenDynamicPersistentTileSchedulerILi128ELi48ELi256ELi256ELb1ELb1ELb0ELb1ELb1ELb1EEEEEEEEEvNT_6ParamsE:
[----:B------:R-:W-:Y:S01]  /*0000*/  LDC R1, c[0x0][0x28] ;  /* 0x00000a00ff017b82 */ /* 0x000fe20000000800 */
[----:B------:R-:W-:Y:S05]  /*0010*/  EXIT ;  /* 0x000000000000794d */ /* 0x000fea0003800000 */
.L_x_7:
        /* <DEDUP_REMOVED lines=14> */
.L_x_25:


//--------------------- .text._ZN7cutlass13device_kernelIN5flash19enable_sm80_to_sm89INS1_16FlashAttnFwdSm80INS1_25CollectiveMainloopFwdSm80ILi8ELi1ELb0EN4cute5tupleIJNS5_1CILi128EEENS7_ILi32EEENS7_ILi256EEEEEELi256ENS_10bfloat16_tEfNS_4arch4Sm80ELb1ELb0ELb1ELb1ELb0ELb1ELb1ELb1EEENS1_21CollectiveEpilogueFwdINS6_IJS8_SA_S9_EEENS6_IJNS7_ILi1EEESI_SI_EEESC_SE_Li256ELb1ELb1ELb1ELb0EEENS1_36VarlenDynamicPersistentTileSchedulerILi128ELi32ELi256ELi256ELb1ELb1ELb0ELb1ELb1ELb1EEEEEEEEEvNT_6ParamsE --------------------------
	.section	.text._ZN7cutlass13device_kernelIN5flash19enable_sm80_to_sm89INS1_16FlashAttnFwdSm80INS1_25CollectiveMainloopFwdSm80ILi8ELi1ELb0EN4cute5tupleIJNS5_1CILi128EEENS7_ILi32EEENS7_ILi256EEEEEELi256ENS_10bfloat16_tEfNS_4arch4Sm80ELb1ELb0ELb1ELb1ELb0ELb1ELb1ELb1EEENS1_21CollectiveEpilogueFwdINS6_IJS8_SA_S9_EEENS6_IJNS7_ILi1EEESI_SI_EEESC_SE_Li256ELb1ELb1ELb1ELb0EEENS1_36VarlenDynamicPersistentTileSchedulerILi128ELi32ELi256ELi256ELb1ELb1ELb0ELb1ELb1ELb1EEEEEEEEEvNT_6ParamsE,"ax",@progbits
	.align	128
.text._ZN7cutlass13device_kernelIN5flash19enable_sm80_to_sm89INS1_16FlashAttnFwdSm80INS1_25CollectiveMainloopFwdSm80ILi8ELi1ELb0EN4cute5tupleIJNS5_1CILi128EEENS7_ILi32EEENS7_ILi256EEEEEELi256ENS_10bfloat16_tEfNS_4arch4Sm80ELb1ELb0ELb1ELb1ELb0ELb1ELb1ELb1EEENS1_21CollectiveEpilogueFwdINS6_IJS8_SA_S9_EEENS6_IJNS7_ILi1EEESI_SI_EEESC_SE_Li256ELb1ELb1ELb1ELb0EEENS1_36VarlenDynamicPersistentTileSchedulerILi128ELi32ELi256ELi256ELb1ELb1ELb0ELb1ELb1ELb1EEEEEEEEEvNT_6ParamsE:
        .type           _ZN7cutlass13device_kernelIN5flash19enable_sm80_to_sm89INS1_16FlashAttnFwdSm80INS1_25CollectiveMainloopFwdSm80ILi8ELi1ELb0EN4cute5tupleIJNS5_1CILi128EEENS7_ILi32EEENS7_ILi256EEEEEELi256ENS_10bfloat16_tEfNS_4arch4Sm80ELb1ELb0ELb1ELb1ELb0ELb1ELb1ELb1EEENS1_21CollectiveEpilogueFwdINS6_IJS8_SA_S9_EEENS6_IJNS7_ILi1EEESI_SI_EEESC_SE_Li256ELb1ELb1ELb1ELb0EEENS1_36VarlenDynamicPersistentTileSchedulerILi128ELi32ELi256ELi256ELb1ELb1ELb0ELb1ELb1ELb1EEEEEEEEEvNT_6ParamsE,@function
        .size           _ZN7cutlass13device_kernelIN5flash19enable_sm80_to_sm89INS1_16FlashAttnFwdSm80INS1_25CollectiveMainloopFwdSm80ILi8ELi1ELb0EN4cute5tupleIJNS5_1CILi128EEENS7_ILi32EEENS7_ILi256EEEEEELi256ENS_10bfloat16_tEfNS_4arch4Sm80ELb1ELb0ELb1ELb1ELb0ELb1ELb1ELb1EEENS1_21CollectiveEpilogueFwdINS6_IJS8_SA_S9_EEENS6_IJNS7_ILi1EEESI_SI_EEESC_SE_Li256ELb1ELb1ELb1ELb0EEENS1_36VarlenDynamicPersistentTileSchedulerILi128ELi32ELi256ELi256ELb1ELb1ELb0ELb1ELb1ELb1EEEEEEEEEvNT_6ParamsE,(.L_x_26 - _ZN7cutlass13device_kernelIN5flash19enable_sm80_to_sm89INS1_16FlashAttnFwdSm80INS1_25CollectiveMainloopFwdSm80ILi8ELi1ELb0EN4cute5tupleIJNS5_1CILi128EEENS7_ILi32EEENS7_ILi256EEEEEELi256ENS_10bfloat16_tEfNS_4arch4Sm80ELb1ELb0ELb1ELb1ELb0ELb1ELb1ELb1EEENS1_21CollectiveEpilogueFwdINS6_IJS8_SA_S9_EEENS6_IJNS7_ILi1EEESI_SI_EEESC_SE_Li256ELb1ELb1ELb1ELb0EEENS1_36VarlenDynamicPersistentTileSchedulerILi128ELi32ELi256ELi256ELb1ELb1ELb0ELb1ELb1ELb1EEEEEEEEEvNT_6ParamsE)
        .other          _ZN7cutlass13device_kernelIN5flash19enable_sm80_to_sm89INS1_16FlashAttnFwdSm80INS1_25CollectiveMainloopFwdSm80ILi8ELi1ELb0EN4cute5tupleIJNS5_1CILi128EEENS7_ILi32EEENS7_ILi256EEEEEELi256ENS_10bfloat16_tEfNS_4arch4Sm80ELb1ELb0ELb1ELb1ELb0ELb1ELb1ELb1EEENS1_21CollectiveEpilogueFwdINS6_IJS8_SA_S9_EEENS6_IJNS7_ILi1EEESI_SI_EEESC_SE_Li256ELb1ELb1ELb1ELb0EEENS1_36VarlenDynamicPersistentTileSchedulerILi128ELi32ELi256ELi256ELb1ELb1ELb0ELb1ELb1ELb1EEEEEEEEEvNT_6ParamsE,@"STO_CUDA_ENTRY STV_DEFAULT"
_ZN7cutlass13device_kernelIN5flash19enable_sm80_to_sm89INS1_16FlashAttnFwdSm80INS1_25CollectiveMainloopFwdSm80ILi8ELi1ELb0EN4cute5tupleIJNS5_1CILi128EEENS7_ILi32EEENS7_ILi256EEEEEELi256ENS_10bfloat16_tEfNS_4arch4Sm80ELb1ELb0ELb1ELb1ELb0ELb1ELb1ELb1EEENS1_21CollectiveEpilogueFwdINS6_IJS8_SA_S9_EEENS6_IJNS7_ILi1EEESI_SI_EEESC_SE_Li256ELb1ELb1ELb1ELb0EEENS1_36VarlenDynamicPersistentTileSchedulerILi128ELi32ELi256ELi256ELb1ELb1ELb0ELb1ELb1ELb1EEEEEEEEEvNT_6ParamsE:
[----:B------:R-:W-:Y:S01]  /*0000*/  LDC R1, c[0x0][0x28] ;  /* 0x00000a00ff017b82 */ /* 0x000fe20000000800 */
[----:B------:R-:W-:Y:S05]  /*0010*/  EXIT ;  /* 0x000000000000794d */ /* 0x000fea0003800000 */
.L_x_8:
        /* <DEDUP_REMOVED lines=14> */
.L_x_26:


//--------------------- .text._ZN7cutlass13device_kernelIN5flash19enable_sm80_to_sm89INS1_16FlashAttnFwdSm80INS1_25CollectiveMainloopFwdSm80ILi8ELi1ELb0EN4cute5tupleIJNS5_1CILi128EEENS7_ILi96EEENS7_ILi256EEEEEELi256ENS_10bfloat16_tEfNS_4arch4Sm80ELb0ELb0ELb1ELb0ELb0ELb0ELb1ELb1EEENS1_21CollectiveEpilogueFwdINS6_IJS8_SA_S9_EEENS6_IJNS7_ILi1EEESI_SI_EEESC_SE_Li256ELb0ELb1ELb1ELb0EEENS1_19SingleTileSchedulerILb0ELb1ELb1ELi128EEEEEEEEEvNT_6ParamsE --------------------------
	.section	.text._ZN7cutlass13device_kernelIN5flash19enable_sm80_to_sm89INS1_16FlashAttnFwdSm80INS1_25CollectiveMainloopFwdSm80ILi8ELi1ELb0EN4cute5tupleIJNS5_1CILi128EEENS7_ILi96EEENS7_ILi256EEEEEELi256ENS_10bfloat16_tEfNS_4arch4Sm80ELb0ELb0ELb1ELb0ELb0ELb0ELb1ELb1EEENS1_21CollectiveEpilogueFwdINS6_IJS8_SA_S9_EEENS6_IJNS7_ILi1EEESI_SI_EEESC_SE_Li256ELb0ELb1ELb1ELb0EEENS1_19SingleTileSchedulerILb0ELb1ELb1ELi128EEEEEEEEEvNT_6ParamsE,"ax",@progbits
	.align	128
.text._ZN7cutlass13device_kernelIN5flash19enable_sm80_to_sm89INS1_16FlashAttnFwdSm80INS1_25CollectiveMainloopFwdSm80ILi8ELi1ELb0EN4cute5tupleIJNS5_1CILi128EEENS7_ILi96EEENS7_ILi256EEEEEELi256ENS_10bfloat16_tEfNS_4arch4Sm80ELb0ELb0ELb1ELb0ELb0ELb0ELb1ELb1EEENS1_21CollectiveEpilogueFwdINS6_IJS8_SA_S9_EEENS6_IJNS7_ILi1EEESI_SI_EEESC_SE_Li256ELb0ELb1ELb1ELb0EEENS1_19SingleTileSchedulerILb0ELb1ELb1ELi128EEEEEEEEEvNT_6ParamsE:
        .type           _ZN7cutlass13device_kernelIN5flash19enable_sm80_to_sm89INS1_16FlashAttnFwdSm80INS1_25CollectiveMainloopFwdSm80ILi8ELi1ELb0EN4cute5tupleIJNS5_1CILi128EEENS7_ILi96EEENS7_ILi256EEEEEELi256ENS_10bfloat16_tEfNS_4arch4Sm80ELb0ELb0ELb1ELb0ELb0ELb0ELb1ELb1EEENS1_21CollectiveEpilogueFwdINS6_IJS8_SA_S9_EEENS6_IJNS7_ILi1EEESI_SI_EEESC_SE_Li256ELb0ELb1ELb1ELb0EEENS1_19SingleTileSchedulerILb0ELb1ELb1ELi128EEEEEEEEEvNT_6ParamsE,@function
        .size           _ZN7cutlass13device_kernelIN5flash19enable_sm80_to_sm89INS1_16FlashAttnFwdSm80INS1_25CollectiveMainloopFwdSm80ILi8ELi1ELb0EN4cute5tupleIJNS5_1CILi128EEENS7_ILi96EEENS7_ILi256EEEEEELi256ENS_10bfloat16_tEfNS_4arch4Sm80ELb0ELb0ELb1ELb0ELb0ELb0ELb1ELb1EEENS1_21CollectiveEpilogueFwdINS6_IJS8_SA_S9_EEENS6_IJNS7_ILi1EEESI_SI_EEESC_SE_Li256ELb0ELb1ELb1ELb0EEENS1_19SingleTileSchedulerILb0ELb1ELb1ELi128EEEEEEEEEvNT_6ParamsE,(.L_x_27 - _ZN7cutlass13device_kernelIN5flash19enable_sm80_to_sm89INS1_16FlashAttnFwdSm80INS1_25CollectiveMainloopFwdSm80ILi8ELi1ELb0EN4cute5tupleIJNS5_1CILi128EEENS7_ILi96EEENS7_ILi256EEEEEELi256ENS_10bfloat16_tEfNS_4arch4Sm80ELb0ELb0ELb1ELb0ELb0ELb0ELb1ELb1EEENS1_21CollectiveEpilogueFwdINS6_IJS8_SA_S9_EEENS6_IJNS7_ILi1EEESI_SI_EEESC_SE_Li256ELb0ELb1ELb1ELb0EEENS1_19SingleTileSchedulerILb0ELb1ELb1ELi128EEEEEEEEEvNT_6ParamsE)
        .other          _ZN7cutlass13device_kernelIN5flash19enable_sm80_to_sm89INS1_16FlashAttnFwdSm80INS1_25CollectiveMainloopFwdSm80ILi8ELi1ELb0EN4cute5tupleIJNS5_1CILi128EEENS7_ILi96EEENS7_ILi256EEEEEELi256ENS_10bfloat16_tEfNS_4arch4Sm80ELb0ELb0ELb1ELb0ELb0ELb0ELb1ELb1EEENS1_21CollectiveEpilogueFwdINS6_IJS8_SA_S9_EEENS6_IJNS7_ILi1EEESI_SI_EEESC_SE_Li256ELb0ELb1ELb1ELb0EEENS1_19SingleTileSchedulerILb0ELb1ELb1ELi128EEEEEEEEEvNT_6ParamsE,@"STO_CUDA_ENTRY STV_DEFAULT"
_ZN7cutlass13device_kernelIN5flash19enable_sm80_to_sm89INS1_16FlashAttnFwdSm80INS1_25CollectiveMainloopFwdSm80ILi8ELi1ELb0EN4cute5tupleIJNS5_1CILi128EEENS7_ILi96EEENS7_ILi256EEEEEELi256ENS_10bfloat16_tEfNS_4arch4Sm80ELb0ELb0ELb1ELb0ELb0ELb0ELb1ELb1EEENS1_21CollectiveEpilogueFwdINS6_IJS8_SA_S9_EEENS6_IJNS7_ILi1EEESI_SI_EEESC_SE_Li256ELb0ELb1ELb1ELb0EEENS1_19SingleTileSchedulerILb0ELb1ELb1ELi128EEEEEEEEEvNT_6ParamsE:
[----:B------:R-:W-:Y:S01]  /*0000*/  LDC R1, c[0x0][0x28] ;  /* 0x00000a00ff017b82 */ /* 0x000fe20000000800 */
[----:B------:R-:W-:Y:S05]  /*0010*/  EXIT ;  /* 0x000000000000794d */ /* 0x000fea0003800000 */
.L_x_9:
        /* <DEDUP_REMOVED lines=14> */
.L_x_27:


//--------------------- .text._ZN7cutlass13device_kernelIN5flash19enable_sm80_to_sm89INS1_16FlashAttnFwdSm80INS1_25CollectiveMainloopFwdSm80ILi8ELi1ELb0EN4cute5tupleIJNS5_1CILi128EEENS7_ILi64EEENS7_ILi256EEEEEELi256ENS_10bfloat16_tEfNS_4arch4Sm80ELb0ELb0ELb1ELb1ELb0ELb0ELb1ELb1EEENS1_21CollectiveEpilogueFwdINS6_IJS8_SA_S9_EEENS6_IJNS7_ILi1EEESI_SI_EEESC_SE_Li256ELb1ELb1ELb1ELb0EEENS1_36VarlenDynamicPersistentTileSchedulerILi128ELi64ELi256ELi256ELb1ELb1ELb0ELb0ELb1ELb1EEEEEEEEEvNT_6ParamsE --------------------------
	.section	.text._ZN7cutlass13device_kernelIN5flash19enable_sm80_to_sm89INS1_16FlashAttnFwdSm80INS1_25CollectiveMainloopFwdSm80ILi8ELi1ELb0EN4cute5tupleIJNS5_1CILi128EEENS7_ILi64EEENS7_ILi256EEEEEELi256ENS_10bfloat16_tEfNS_4arch4Sm80ELb0ELb0ELb1ELb1ELb0ELb0ELb1ELb1EEENS1_21CollectiveEpilogueFwdINS6_IJS8_SA_S9_EEENS6_IJNS7_ILi1EEESI_SI_EEESC_SE_Li256ELb1ELb1ELb1ELb0EEENS1_36VarlenDynamicPersistentTileSchedulerILi128ELi64ELi256ELi256ELb1ELb1ELb0ELb0ELb1ELb1EEEEEEEEEvNT_6ParamsE,"ax",@progbits
	.align	128
.text._ZN7cutlass13device_kernelIN5flash19enable_sm80_to_sm89INS1_16FlashAttnFwdSm80INS1_25CollectiveMainloopFwdSm80ILi8ELi1ELb0EN4cute5tupleIJNS5_1CILi128EEENS7_ILi64EEENS7_ILi256EEEEEELi256ENS_10bfloat16_tEfNS_4arch4Sm80ELb0ELb0ELb1ELb1ELb0ELb0ELb1ELb1EEENS1_21CollectiveEpilogueFwdINS6_IJS8_SA_S9_EEENS6_IJNS7_ILi1EEESI_SI_EEESC_SE_Li256ELb1ELb1ELb1ELb0EEENS1_36VarlenDynamicPersistentTileSchedulerILi128ELi64ELi256ELi256ELb1ELb1ELb0ELb0ELb1ELb1EEEEEEEEEvNT_6ParamsE:
        .type           _ZN7cutlass13device_kernelIN5flash19enable_sm80_to_sm89INS1_16FlashAttnFwdSm80INS1_25CollectiveMainloopFwdSm80ILi8ELi1ELb0EN4cute5tupleIJNS5_1CILi128EEENS7_ILi64EEENS7_ILi256EEEEEELi256ENS_10bfloat16_tEfNS_4arch4Sm80ELb0ELb0ELb1ELb1ELb0ELb0ELb1ELb1EEENS1_21CollectiveEpilogueFwdINS6_IJS8_SA_S9_EEENS6_IJNS7_ILi1EEESI_SI_EEESC_SE_Li256ELb1ELb1ELb1ELb0EEENS1_36VarlenDynamicPersistentTileSchedulerILi128ELi64ELi256ELi256ELb1ELb1ELb0ELb0ELb1ELb1EEEEEEEEEvNT_6ParamsE,@function
        .size           _ZN7cutlass13device_kernelIN5flash19enable_sm80_to_sm89INS1_16FlashAttnFwdSm80INS1_25CollectiveMainloopFwdSm80ILi8ELi1ELb0EN4cute5tupleIJNS5_1CILi128EEENS7_ILi64EEENS7_ILi256EEEEEELi256ENS_10bfloat16_tEfNS_4arch4Sm80ELb0ELb0ELb1ELb1ELb0ELb0ELb1ELb1EEENS1_21CollectiveEpilogueFwdINS6_IJS8_SA_S9_EEENS6_IJNS7_ILi1EEESI_SI_EEESC_SE_Li256ELb1ELb1ELb1ELb0EEENS1_36VarlenDynamicPersistentTileSchedulerILi128ELi64ELi256ELi256ELb1ELb1ELb0ELb0ELb1ELb1EEEEEEEEEvNT_6ParamsE,(.L_x_28 - _ZN7cutlass13device_kernelIN5flash19enable_sm80_to_sm89INS1_16FlashAttnFwdSm80INS1_25CollectiveMainloopFwdSm80ILi8ELi1ELb0EN4cute5tupleIJNS5_1CILi128EEENS7_ILi64EEENS7_ILi256EEEEEELi256ENS_10bfloat16_tEfNS_4arch4Sm80ELb0ELb0ELb1ELb1ELb0ELb0ELb1ELb1EEENS1_21CollectiveEpilogueFwdINS6_IJS8_SA_S9_EEENS6_IJNS7_ILi1EEESI_SI_EEESC_SE_Li256ELb1ELb1ELb1ELb0EEENS1_36VarlenDynamicPersistentTileSchedulerILi128ELi64ELi256ELi256ELb1ELb1ELb0ELb0ELb1ELb1EEEEEEEEEvNT_6ParamsE)
        .other          _ZN7cutlass13device_kernelIN5flash19enable_sm80_to_sm89INS1_16FlashAttnFwdSm80INS1_25CollectiveMainloopFwdSm80ILi8ELi1ELb0EN4cute5tupleIJNS5_1CILi128EEENS7_ILi64EEENS7_ILi256EEEEEELi256ENS_10bfloat16_tEfNS_4arch4Sm80ELb0ELb0ELb1ELb1ELb0ELb0ELb1ELb1EEENS1_21CollectiveEpilogueFwdINS6_IJS8_SA_S9_EEENS6_IJNS7_ILi1EEESI_SI_EEESC_SE_Li256ELb1ELb1ELb1ELb0EEENS1_36VarlenDynamicPersistentTileSchedulerILi128ELi64ELi256ELi256ELb1ELb1ELb0ELb0ELb1ELb1EEEEEEEEEvNT_6ParamsE,@"STO_CUDA_ENTRY STV_DEFAULT"
_ZN7cutlass13device_kernelIN5flash19enable_sm80_to_sm89INS1_16FlashAttnFwdSm80INS1_25CollectiveMainloopFwdSm80ILi8ELi1ELb0EN4cute5tupleIJNS5_1CILi128EEENS7_ILi64EEENS7_ILi256EEEEEELi256ENS_10bfloat16_tEfNS_4arch4Sm80ELb0ELb0ELb1ELb1ELb0ELb0ELb1ELb1EEENS1_21CollectiveEpilogueFwdINS6_IJS8_SA_S9_EEENS6_IJNS7_ILi1EEESI_SI_EEESC_SE_Li256ELb1ELb1ELb1ELb0EEENS1_36VarlenDynamicPersistentTileSchedulerILi128ELi64ELi256ELi256ELb1ELb1ELb0ELb0ELb1ELb1EEEEEEEEEvNT_6ParamsE:
[----:B------:R-:W-:Y:S01]  /*0000*/  LDC R1, c[0x0][0x28] ;  /* 0x00000a00ff017b82 */ /* 0x000fe20000000800 */
[----:B------:R-:W-:Y:S05]  /*0010*/  EXIT ;  /* 0x000000000000794d */ /* 0x000fea0003800000 */
.L_x_10:
        /* <DEDUP_REMOVED lines=14> */
.L_x_28:


//--------------------- .text._ZN7cutlass13device_kernelIN5flash19enable_sm80_to_sm89INS1_16FlashAttnFwdSm80INS1_25CollectiveMainloopFwdSm80ILi8ELi1ELb0EN4cute5tupleIJNS5_1CILi128EEENS7_ILi48EEENS7_ILi256EEEEEELi256ENS_10bfloat16_tEfNS_4arch4Sm80ELb0ELb0ELb1ELb1ELb0ELb1ELb1ELb1EEENS1_21CollectiveEpilogueFwdINS6_IJS8_SA_S9_EEENS6_IJNS7_ILi1EEESI_SI_EEESC_SE_Li256ELb1ELb1ELb1ELb0EEENS1_36VarlenDynamicPersistentTileSchedulerILi128ELi48ELi256ELi256ELb1ELb1ELb0ELb0ELb1ELb1EEEEEEEEEvNT_6ParamsE --------------------------
	.section	.text._ZN7cutlass13device_kernelIN5flash19enable_sm80_to_sm89INS1_16FlashAttnFwdSm80INS1_25CollectiveMainloopFwdSm80ILi8ELi1ELb0EN4cute5tupleIJNS5_1CILi128EEENS7_ILi48EEENS7_ILi256EEEEEELi256ENS_10bfloat16_tEfNS_4arch4Sm80ELb0ELb0ELb1ELb1ELb0ELb1ELb1ELb1EEENS1_21CollectiveEpilogueFwdINS6_IJS8_SA_S9_EEENS6_IJNS7_ILi1EEESI_SI_EEESC_SE_Li256ELb1ELb1ELb1ELb0EEENS1_36VarlenDynamicPersistentTileSchedulerILi128ELi48ELi256ELi256ELb1ELb1ELb0ELb0ELb1ELb1EEEEEEEEEvNT_6ParamsE,"ax",@progbits
	.align	128
.text._ZN7cutlass13device_kernelIN5flash19enable_sm80_to_sm89INS1_16FlashAttnFwdSm80INS1_25CollectiveMainloopFwdSm80ILi8ELi1ELb0EN4cute5tupleIJNS5_1CILi128EEENS7_ILi48EEENS7_ILi256EEEEEELi256ENS_10bfloat16_tEfNS_4arch4Sm80ELb0ELb0ELb1ELb1ELb0ELb1ELb1ELb1EEENS1_21CollectiveEpilogueFwdINS6_IJS8_SA_S9_EEENS6_IJNS7_ILi1EEESI_SI_EEESC_SE_Li256ELb1ELb1ELb1ELb0EEENS1_36VarlenDynamicPersistentTileSchedulerILi128ELi48ELi256ELi256ELb1ELb1ELb0ELb0ELb1ELb1EEEEEEEEEvNT_6ParamsE:
        .type           _ZN7cutlass13device_kernelIN5flash19enable_sm80_to_sm89INS1_16FlashAttnFwdSm80INS1_25CollectiveMainloopFwdSm80ILi8ELi1ELb0EN4cute5tupleIJNS5_1CILi128EEENS7_ILi48EEENS7_ILi256EEEEEELi256ENS_10bfloat16_tEfNS_4arch4Sm80ELb0ELb0ELb1ELb1ELb0ELb1ELb1ELb1EEENS1_21CollectiveEpilogueFwdINS6_IJS8_SA_S9_EEENS6_IJNS7_ILi1EEESI_SI_EEESC_SE_Li256ELb1ELb1ELb1ELb0EEENS1_36VarlenDynamicPersistentTileSchedulerILi128ELi48ELi256ELi256ELb1ELb1ELb0ELb0ELb1ELb1EEEEEEEEEvNT_6ParamsE,@function
        .size           _ZN7cutlass13device_kernelIN5flash19enable_sm80_to_sm89INS1_16FlashAttnFwdSm80INS1_25CollectiveMainloopFwdSm80ILi8ELi1ELb0EN4cute5tupleIJNS5_1CILi128EEENS7_ILi48EEENS7_ILi256EEEEEELi256ENS_10bfloat16_tEfNS_4arch4Sm80ELb0ELb0ELb1ELb1ELb0ELb1ELb1ELb1EEENS1_21CollectiveEpilogueFwdINS6_IJS8_SA_S9_EEENS6_IJNS7_ILi1EEESI_SI_EEESC_SE_Li256ELb1ELb1ELb1ELb0EEENS1_36VarlenDynamicPersistentTileSchedulerILi128ELi48ELi256ELi256ELb1ELb1ELb0ELb0ELb1ELb1EEEEEEEEEvNT_6ParamsE,(.L_x_29 - _ZN7cutlass13device_kernelIN5flash19enable_sm80_to_sm89INS1_16FlashAttnFwdSm80INS1_25CollectiveMainloopFwdSm80ILi8ELi1ELb0EN4cute5tupleIJNS5_1CILi128EEENS7_ILi48EEENS7_ILi256EEEEEELi256ENS_10bfloat16_tEfNS_4arch4Sm80ELb0ELb0ELb1ELb1ELb0ELb1ELb1ELb1EEENS1_21CollectiveEpilogueFwdINS6_IJS8_SA_S9_EEENS6_IJNS7_ILi1EEESI_SI_EEESC_SE_Li256ELb1ELb1ELb1ELb0EEENS1_36VarlenDynamicPersistentTileSchedulerILi128ELi48ELi256ELi256ELb1ELb1ELb0ELb0ELb1ELb1EEEEEEEEEvNT_6ParamsE)
        .other          _ZN7cutlass13device_kernelIN5flash19enable_sm80_to_sm89INS1_16FlashAttnFwdSm80INS1_25CollectiveMainloopFwdSm80ILi8ELi1ELb0EN4cute5tupleIJNS5_1CILi128EEENS7_ILi48EEENS7_ILi256EEEEEELi256ENS_10bfloat16_tEfNS_4arch4Sm80ELb0ELb0ELb1ELb1ELb0ELb1ELb1ELb1EEENS1_21CollectiveEpilogueFwdINS6_IJS8_SA_S9_EEENS6_IJNS7_ILi1EEESI_SI_EEESC_SE_Li256ELb1ELb1ELb1ELb0EEENS1_36VarlenDynamicPersistentTileSchedulerILi128ELi48ELi256ELi256ELb1ELb1ELb0ELb0ELb1ELb1EEEEEEEEEvNT_6ParamsE,@"STO_CUDA_ENTRY STV_DEFAULT"
_ZN7cutlass13device_kernelIN5flash19enable_sm80_to_sm89INS1_16FlashAttnFwdSm80INS1_25CollectiveMainloopFwdSm80ILi8ELi1ELb0EN4cute5tupleIJNS5_1CILi128EEENS7_ILi48EEENS7_ILi256EEEEEELi256ENS_10bfloat16_tEfNS_4arch4Sm80ELb0ELb0ELb1ELb1ELb0ELb1ELb1ELb1EEENS1_21CollectiveEpilogueFwdINS6_IJS8_SA_S9_EEENS6_IJNS7_ILi1EEESI_SI_EEESC_SE_Li256ELb1ELb1ELb1ELb0EEENS1_36VarlenDynamicPersistentTileSchedulerILi128ELi48ELi256ELi256ELb1ELb1ELb0ELb0ELb1ELb1EEEEEEEEEvNT_6ParamsE:
[----:B------:R-:W-:Y:S01]  /*0000*/  LDC R1, c[0x0][0x28] ;  /* 0x00000a00ff017b82 */ /* 0x000fe20000000800 */
[----:B------:R-:W-:Y:S05]  /*0010*/  EXIT ;  /* 0x000000000000794d */ /* 0x000fea0003800000 */
.L_x_11:
        /* <DEDUP_REMOVED lines=14> */
.L_x_29:


//--------------------- .text._ZN7cutlass13device_kernelIN5flash19enable_sm80_to_sm89INS1_16FlashAttnFwdSm80INS1_25CollectiveMainloopFwdSm80ILi8ELi1ELb0EN4cute5tupleIJNS5_1CILi128EEENS7_ILi64EEENS7_ILi256EEEEEELi256ENS_10bfloat16_tEfNS_4arch4Sm80ELb0ELb1ELb1ELb0ELb0ELb0ELb1ELb1EEENS1_21CollectiveEpilogueFwdINS6_IJS8_SA_S9_EEENS6_IJNS7_ILi1EEESI_SI_EEESC_SE_Li256ELb0ELb1ELb1ELb0EEENS1_19SingleTileSchedulerILb0ELb1ELb1ELi128EEEEEEEEEvNT_6ParamsE --------------------------
	.section	.text._ZN7cutlass13device_kernelIN5flash19enable_sm80_to_sm89INS1_16FlashAttnFwdSm80INS1_25CollectiveMainloopFwdSm80ILi8ELi1ELb0EN4cute5tupleIJNS5_1CILi128EEENS7_ILi64EEENS7_ILi256EEEEEELi256ENS_10bfloat16_tEfNS_4arch4Sm80ELb0ELb1ELb1ELb0ELb0ELb0ELb1ELb1EEENS1_21CollectiveEpilogueFwdINS6_IJS8_SA_S9_EEENS6_IJNS7_ILi1EEESI_SI_EEESC_SE_Li256ELb0ELb1ELb1ELb0EEENS1_19SingleTileSchedulerILb0ELb1ELb1ELi128EEEEEEEEEvNT_6ParamsE,"ax",@progbits
	.align	128
.text._ZN7cutlass13device_kernelIN5flash19enable_sm80_to_sm89INS1_16FlashAttnFwdSm80INS1_25CollectiveMainloopFwdSm80ILi8ELi1ELb0EN4cute5tupleIJNS5_1CILi128EEENS7_ILi64EEENS7_ILi256EEEEEELi256ENS_10bfloat16_tEfNS_4arch4Sm80ELb0ELb1ELb1ELb0ELb0ELb0ELb1ELb1EEENS1_21CollectiveEpilogueFwdINS6_IJS8_SA_S9_EEENS6_IJNS7_ILi1EEESI_SI_EEESC_SE_Li256ELb0ELb1ELb1ELb0EEENS1_19SingleTileSchedulerILb0ELb1ELb1ELi128EEEEEEEEEvNT_6ParamsE:
        .type           _ZN7cutlass13device_kernelIN5flash19enable_sm80_to_sm89INS1_16FlashAttnFwdSm80INS1_25CollectiveMainloopFwdSm80ILi8ELi1ELb0EN4cute5tupleIJNS5_1CILi128EEENS7_ILi64EEENS7_ILi256EEEEEELi256ENS_10bfloat16_tEfNS_4arch4Sm80ELb0ELb1ELb1ELb0ELb0ELb0ELb1ELb1EEENS1_21CollectiveEpilogueFwdINS6_IJS8_SA_S9_EEENS6_IJNS7_ILi1EEESI_SI_EEESC_SE_Li256ELb0ELb1ELb1ELb0EEENS1_19SingleTileSchedulerILb0ELb1ELb1ELi128EEEEEEEEEvNT_6ParamsE,@function
        .size           _ZN7cutlass13device_kernelIN5flash19enable_sm80_to_sm89INS1_16FlashAttnFwdSm80INS1_25CollectiveMainloopFwdSm80ILi8ELi1ELb0EN4cute5tupleIJNS5_1CILi128EEENS7_ILi64EEENS7_ILi256EEEEEELi256ENS_10bfloat16_tEfNS_4arch4Sm80ELb0ELb1ELb1ELb0ELb0ELb0ELb1ELb1EEENS1_21CollectiveEpilogueFwdINS6_IJS8_SA_S9_EEENS6_IJNS7_ILi1EEESI_SI_EEESC_SE_Li256ELb0ELb1ELb1ELb0EEENS1_19SingleTileSchedulerILb0ELb1ELb1ELi128EEEEEEEEEvNT_6ParamsE,(.L_x_30 - _ZN7cutlass13device_kernelIN5flash19enable_sm80_to_sm89INS1_16FlashAttnFwdSm80INS1_25CollectiveMainloopFwdSm80ILi8ELi1ELb0EN4cute5tupleIJNS5_1CILi128EEENS7_ILi64EEENS7_ILi256EEEEEELi256ENS_10bfloat16_tEfNS_4arch4Sm80ELb0ELb1ELb1ELb0ELb0ELb0ELb1ELb1EEENS1_21CollectiveEpilogueFwdINS6_IJS8_SA_S9_EEENS6_IJNS7_ILi1EEESI_SI_EEESC_SE_Li256ELb0ELb1ELb1ELb0EEENS1_19SingleTileSchedulerILb0ELb1ELb1ELi128EEEEEEEEEvNT_6ParamsE)
        .other          _ZN7cutlass13device_kernelIN5flash19enable_sm80_to_sm89INS1_16FlashAttnFwdSm80INS1_25CollectiveMainloopFwdSm80ILi8ELi1ELb0EN4cute5tupleIJNS5_1CILi128EEENS7_ILi64EEENS7_ILi256EEEEEELi256ENS_10bfloat16_tEfNS_4arch4Sm80ELb0ELb1ELb1ELb0ELb0ELb0ELb1ELb1EEENS1_21CollectiveEpilogueFwdINS6_IJS8_SA_S9_EEENS6_IJNS7_ILi1EEESI_SI_EEESC_SE_Li256ELb0ELb1ELb1ELb0EEENS1_19SingleTileSchedulerILb0ELb1ELb1ELi128EEEEEEEEEvNT_6ParamsE,@"STO_CUDA_ENTRY STV_DEFAULT"
_ZN7cutlass13device_kernelIN5flash19enable_sm80_to_sm89INS1_16FlashAttnFwdSm80INS1_25CollectiveMainloopFwdSm80ILi8ELi1ELb0EN4cute5tupleIJNS5_1CILi128EEENS7_ILi64EEENS7_ILi256EEEEEELi256ENS_10bfloat16_tEfNS_4arch4Sm80ELb0ELb1ELb1ELb0ELb0ELb0ELb1ELb1EEENS1_21CollectiveEpilogueFwdINS6_IJS8_SA_S9_EEENS6_IJNS7_ILi1EEESI_SI_EEESC_SE_Li256ELb0ELb1ELb1ELb0EEENS1_19SingleTileSchedulerILb0ELb1ELb1ELi128EEEEEEEEEvNT_6ParamsE:
[----:B------:R-:W-:Y:S01]  /*0000*/  LDC R1, c[0x0][0x28] ;  /* 0x00000a00ff017b82 */ /* 0x000fe20000000800 */
[----:B------:R-:W-:Y:S05]  /*0010*/  EXIT ;  /* 0x000000000000794d */ /* 0x000fea0003800000 */
.L_x_12:
        /* <DEDUP_REMOVED lines=14> */
.L_x_30:


//--------------------- .text._ZN7cutlass13device_kernelIN5flash19enable_sm80_to_sm89INS1_16FlashAttnFwdSm80INS1_25CollectiveMainloopFwdSm80ILi8ELi1ELb0EN4cute5tupleIJNS5_1CILi128EEENS7_ILi64EEENS7_ILi256EEEEEELi256ENS_10bfloat16_tEfNS_4arch4Sm80ELb0ELb1ELb1ELb1ELb0ELb0ELb1ELb1EEENS1_21CollectiveEpilogueFwdINS6_IJS8_SA_S9_EEENS6_IJNS7_ILi1EEESI_SI_EEESC_SE_Li256ELb1ELb1ELb1ELb0EEENS1_36VarlenDynamicPersistentTileSchedulerILi128ELi64ELi256ELi256ELb1ELb1ELb0ELb1ELb0ELb1EEEEEEEEEvNT_6ParamsE --------------------------
	.section	.text._ZN7cutlass13device_kernelIN5flash19enable_sm80_to_sm89INS1_16FlashAttnFwdSm80INS1_25CollectiveMainloopFwdSm80ILi8ELi1ELb0EN4cute5tupleIJNS5_1CILi128EEENS7_ILi64EEENS7_ILi256EEEEEELi256ENS_10bfloat16_tEfNS_4arch4Sm80ELb0ELb1ELb1ELb1ELb0ELb0ELb1ELb1EEENS1_21CollectiveEpilogueFwdINS6_IJS8_SA_S9_EEENS6_IJNS7_ILi1EEESI_SI_EEESC_SE_Li256ELb1ELb1ELb1ELb0EEENS1_36VarlenDynamicPersistentTileSchedulerILi128ELi64ELi256ELi256ELb1ELb1ELb0ELb1ELb0ELb1EEEEEEEEEvNT_6ParamsE,"ax",@progbits
	.align	128
.text._ZN7cutlass13device_kernelIN5flash19enable_sm80_to_sm89INS1_16FlashAttnFwdSm80INS1_25CollectiveMainloopFwdSm80ILi8ELi1ELb0EN4cute5tupleIJNS5_1CILi128EEENS7_ILi64EEENS7_ILi256EEEEEELi256ENS_10bfloat16_tEfNS_4arch4Sm80ELb0ELb1ELb1ELb1ELb0ELb0ELb1ELb1EEENS1_21CollectiveEpilogueFwdINS6_IJS8_SA_S9_EEENS6_IJNS7_ILi1EEESI_SI_EEESC_SE_Li256ELb1ELb1ELb1ELb0EEENS1_36VarlenDynamicPersistentTileSchedulerILi128ELi64ELi256ELi256ELb1ELb1ELb0ELb1ELb0ELb1EEEEEEEEEvNT_6ParamsE:
        .type           _ZN7cutlass13device_kernelIN5flash19enable_sm80_to_sm89INS1_16FlashAttnFwdSm80INS1_25CollectiveMainloopFwdSm80ILi8ELi1ELb0EN4cute5tupleIJNS5_1CILi128EEENS7_ILi64EEENS7_ILi256EEEEEELi256ENS_10bfloat16_tEfNS_4arch4Sm80ELb0ELb1ELb1ELb1ELb0ELb0ELb1ELb1EEENS1_21CollectiveEpilogueFwdINS6_IJS8_SA_S9_EEENS6_IJNS7_ILi1EEESI_SI_EEESC_SE_Li256ELb1ELb1ELb1ELb0EEENS1_36VarlenDynamicPersistentTileSchedulerILi128ELi64ELi256ELi256ELb1ELb1ELb0ELb1ELb0ELb1EEEEEEEEEvNT_6ParamsE,@function
        .size           _ZN7cutlass13device_kernelIN5flash19enable_sm80_to_sm89INS1_16FlashAttnFwdSm80INS1_25CollectiveMainloopFwdSm80ILi8ELi1ELb0EN4cute5tupleIJNS5_1CILi128EEENS7_ILi64EEENS7_ILi256EEEEEELi256ENS_10bfloat16_tEfNS_4arch4Sm80ELb0ELb1ELb1ELb1ELb0ELb0ELb1ELb1EEENS1_21CollectiveEpilogueFwdINS6_IJS8_SA_S9_EEENS6_IJNS7_ILi1EEESI_SI_EEESC_SE_Li256ELb1ELb1ELb1ELb0EEENS1_36VarlenDynamicPersistentTileSchedulerILi128ELi64ELi256ELi256ELb1ELb1ELb0ELb1ELb0ELb1EEEEEEEEEvNT_6ParamsE,(.L_x_31 - _ZN7cutlass13device_kernelIN5flash19enable_sm80_to_sm89INS1_16FlashAttnFwdSm80INS1_25CollectiveMainloopFwdSm80ILi8ELi1ELb0EN4cute5tupleIJNS5_1CILi128EEENS7_ILi64EEENS7_ILi256EEEEEELi256ENS_10bfloat16_tEfNS_4arch4Sm80ELb0ELb1ELb1ELb1ELb0ELb0ELb1ELb1EEENS1_21CollectiveEpilogueFwdINS6_IJS8_SA_S9_EEENS6_IJNS7_ILi1EEESI_SI_EEESC_SE_Li256ELb1ELb1ELb1ELb0EEENS1_36VarlenDynamicPersistentTileSchedulerILi128ELi64ELi256ELi256ELb1ELb1ELb0ELb1ELb0ELb1EEEEEEEEEvNT_6ParamsE)
        .other          _ZN7cutlass13device_kernelIN5flash19enable_sm80_to_sm89INS1_16FlashAttnFwdSm80INS1_25CollectiveMainloopFwdSm80ILi8ELi1ELb0EN4cute5tupleIJNS5_1CILi128EEENS7_ILi64EEENS7_ILi256EEEEEELi256ENS_10bfloat16_tEfNS_4arch4Sm80ELb0ELb1ELb1ELb1ELb0ELb0ELb1ELb1EEENS1_21CollectiveEpilogueFwdINS6_IJS8_SA_S9_EEENS6_IJNS7_ILi1EEESI_SI_EEESC_SE_Li256ELb1ELb1ELb1ELb0EEENS1_36VarlenDynamicPersistentTileSchedulerILi128ELi64ELi256ELi256ELb1ELb1ELb0ELb1ELb0ELb1EEEEEEEEEvNT_6ParamsE,@"STO_CUDA_ENTRY STV_DEFAULT"
_ZN7cutlass13device_kernelIN5flash19enable_sm80_to_sm89INS1_16FlashAttnFwdSm80INS1_25CollectiveMainloopFwdSm80ILi8ELi1ELb0EN4cute5tupleIJNS5_1CILi128EEENS7_ILi64EEENS7_ILi256EEEEEELi256ENS_10bfloat16_tEfNS_4arch4Sm80ELb0ELb1ELb1ELb1ELb0ELb0ELb1ELb1EEENS1_21CollectiveEpilogueFwdINS6_IJS8_SA_S9_EEENS6_IJNS7_ILi1EEESI_SI_EEESC_SE_Li256ELb1ELb1ELb1ELb0EEENS1_36VarlenDynamicPersistentTileSchedulerILi128ELi64ELi256ELi256ELb1ELb1ELb0ELb1ELb0ELb1EEEEEEEEEvNT_6ParamsE:
[----:B------:R-:W-:Y:S01]  /*0000*/  LDC R1, c[0x0][0x28] ;  /* 0x00000a00ff017b82 */ /* 0x000fe20000000800 */
[----:B------:R-:W-:Y:S05]  /*0010*/  EXIT ;  /* 0x000000000000794d */ /* 0x000fea0003800000 */
.L_x_13:
        /* <DEDUP_REMOVED lines=14> */
.L_x_31:


//--------------------- .text._ZN7cutlass13device_kernelIN5flash19enable_sm80_to_sm89INS1_16FlashAttnFwdSm80INS1_25CollectiveMainloopFwdSm80ILi8ELi1ELb0EN4cute5tupleIJNS5_1CILi128EEENS7_ILi48EEENS7_ILi256EEEEEELi256ENS_10bfloat16_tEfNS_4arch4Sm80ELb0ELb1ELb1ELb1ELb0ELb1ELb1ELb1EEENS1_21CollectiveEpilogueFwdINS6_IJS8_SA_S9_EEENS6_IJNS7_ILi1EEESI_SI_EEESC_SE_Li256ELb1ELb1ELb1ELb0EEENS1_36VarlenDynamicPersistentTileSchedulerILi128ELi48ELi256ELi256ELb1ELb1ELb0ELb1ELb0ELb1EEEEEEEEEvNT_6ParamsE --------------------------
	.section	.text._ZN7cutlass13device_kernelIN5flash19enable_sm80_to_sm89INS1_16FlashAttnFwdSm80INS1_25CollectiveMainloopFwdSm80ILi8ELi1ELb0EN4cute5tupleIJNS5_1CILi128EEENS7_ILi48EEENS7_ILi256EEEEEELi256ENS_10bfloat16_tEfNS_4arch4Sm80ELb0ELb1ELb1ELb1ELb0ELb1ELb1ELb1EEENS1_21CollectiveEpilogueFwdINS6_IJS8_SA_S9_EEENS6_IJNS7_ILi1EEESI_SI_EEESC_SE_Li256ELb1ELb1ELb1ELb0EEENS1_36VarlenDynamicPersistentTileSchedulerILi128ELi48ELi256ELi256ELb1ELb1ELb0ELb1ELb0ELb1EEEEEEEEEvNT_6ParamsE,"ax",@progbits
	.align	128
.text._ZN7cutlass13device_kernelIN5flash19enable_sm80_to_sm89INS1_16FlashAttnFwdSm80INS1_25CollectiveMainloopFwdSm80ILi8ELi1ELb0EN4cute5tupleIJNS5_1CILi128EEENS7_ILi48EEENS7_ILi256EEEEEELi256ENS_10bfloat16_tEfNS_4arch4Sm80ELb0ELb1ELb1ELb1ELb0ELb1ELb1ELb1EEENS1_21CollectiveEpilogueFwdINS6_IJS8_SA_S9_EEENS6_IJNS7_ILi1EEESI_SI_EEESC_SE_Li256ELb1ELb1ELb1ELb0EEENS1_36VarlenDynamicPersistentTileSchedulerILi128ELi48ELi256ELi256ELb1ELb1ELb0ELb1ELb0ELb1EEEEEEEEEvNT_6ParamsE:
        .type           _ZN7cutlass13device_kernelIN5flash19enable_sm80_to_sm89INS1_16FlashAttnFwdSm80INS1_25CollectiveMainloopFwdSm80ILi8ELi1ELb0EN4cute5tupleIJNS5_1CILi128EEENS7_ILi48EEENS7_ILi256EEEEEELi256ENS_10bfloat16_tEfNS_4arch4Sm80ELb0ELb1ELb1ELb1ELb0ELb1ELb1ELb1EEENS1_21CollectiveEpilogueFwdINS6_IJS8_SA_S9_EEENS6_IJNS7_ILi1EEESI_SI_EEESC_SE_Li256ELb1ELb1ELb1ELb0EEENS1_36VarlenDynamicPersistentTileSchedulerILi128ELi48ELi256ELi256ELb1ELb1ELb0ELb1ELb0ELb1EEEEEEEEEvNT_6ParamsE,@function
        .size           _ZN7cutlass13device_kernelIN5flash19enable_sm80_to_sm89INS1_16FlashAttnFwdSm80INS1_25CollectiveMainloopFwdSm80ILi8ELi1ELb0EN4cute5tupleIJNS5_1CILi128EEENS7_ILi48EEENS7_ILi256EEEEEELi256ENS_10bfloat16_tEfNS_4arch4Sm80ELb0ELb1ELb1ELb1ELb0ELb1ELb1ELb1EEENS1_21CollectiveEpilogueFwdINS6_IJS8_SA_S9_EEENS6_IJNS7_ILi1EEESI_SI_EEESC_SE_Li256ELb1ELb1ELb1ELb0EEENS1_36VarlenDynamicPersistentTileSchedulerILi128ELi48ELi256ELi256ELb1ELb1ELb0ELb1ELb0ELb1EEEEEEEEEvNT_6ParamsE,(.L_x_32 - _ZN7cutlass13device_kernelIN5flash19enable_sm80_to_sm89INS1_16FlashAttnFwdSm80INS1_25CollectiveMainloopFwdSm80ILi8ELi1ELb0EN4cute5tupleIJNS5_1CILi128EEENS7_ILi48EEENS7_ILi256EEEEEELi256ENS_10bfloat16_tEfNS_4arch4Sm80ELb0ELb1ELb1ELb1ELb0ELb1ELb1ELb1EEENS1_21CollectiveEpilogueFwdINS6_IJS8_SA_S9_EEENS6_IJNS7_ILi1EEESI_SI_EEESC_SE_Li256ELb1ELb1ELb1ELb0EEENS1_36VarlenDynamicPersistentTileSchedulerILi128ELi48ELi256ELi256ELb1ELb1ELb0ELb1ELb0ELb1EEEEEEEEEvNT_6ParamsE)
        .other          _ZN7cutlass13device_kernelIN5flash19enable_sm80_to_sm89INS1_16FlashAttnFwdSm80INS1_25CollectiveMainloopFwdSm80ILi8ELi1ELb0EN4cute5tupleIJNS5_1CILi128EEENS7_ILi48EEENS7_ILi256EEEEEELi256ENS_10bfloat16_tEfNS_4arch4Sm80ELb0ELb1ELb1ELb1ELb0ELb1ELb1ELb1EEENS1_21CollectiveEpilogueFwdINS6_IJS8_SA_S9_EEENS6_IJNS7_ILi1EEESI_SI_EEESC_SE_Li256ELb1ELb1ELb1ELb0EEENS1_36VarlenDynamicPersistentTileSchedulerILi128ELi48ELi256ELi256ELb1ELb1ELb0ELb1ELb0ELb1EEEEEEEEEvNT_6ParamsE,@"STO_CUDA_ENTRY STV_DEFAULT"
_ZN7cutlass13device_kernelIN5flash19enable_sm80_to_sm89INS1_16FlashAttnFwdSm80INS1_25CollectiveMainloopFwdSm80ILi8ELi1ELb0EN4cute5tupleIJNS5_1CILi128EEENS7_ILi48EEENS7_ILi256EEEEEELi256ENS_10bfloat16_tEfNS_4arch4Sm80ELb0ELb1ELb1ELb1ELb0ELb1ELb1ELb1EEENS1_21CollectiveEpilogueFwdINS6_IJS8_SA_S9_EEENS6_IJNS7_ILi1EEESI_SI_EEESC_SE_Li256ELb1ELb1ELb1ELb0EEENS1_36VarlenDynamicPersistentTileSchedulerILi128ELi48ELi256ELi256ELb1ELb1ELb0ELb1ELb0ELb1EEEEEEEEEvNT_6ParamsE:
[----:B------:R-:W-:Y:S01]  /*0000*/  LDC R1, c[0x0][0x28] ;  /* 0x00000a00ff017b82 */ /* 0x000fe20000000800 */
[----:B------:R-:W-:Y:S05]  /*0010*/  EXIT ;  /* 0x000000000000794d */ /* 0x000fea0003800000 */
.L_x_14:
        /* <DEDUP_REMOVED lines=14> */
.L_x_32:


//--------------------- .text._ZN7cutlass13device_kernelIN5flash19enable_sm80_to_sm89INS1_16FlashAttnFwdSm80INS1_25CollectiveMainloopFwdSm80ILi8ELi1ELb0EN4cute5tupleIJNS5_1CILi128EEENS7_ILi96EEENS7_ILi256EEEEEELi256ENS_10bfloat16_tEfNS_4arch4Sm80ELb1ELb0ELb1ELb0ELb0ELb0ELb1ELb1EEENS1_21CollectiveEpilogueFwdINS6_IJS8_SA_S9_EEENS6_IJNS7_ILi1EEESI_SI_EEESC_SE_Li256ELb0ELb1ELb1ELb0EEENS1_30DynamicPersistentTileSchedulerILi256ELi256ELb1ELb1ELb0EEEEEEEEEvNT_6ParamsE --------------------------
	.section	.text._ZN7cutlass13device_kernelIN5flash19enable_sm80_to_sm89INS1_16FlashAttnFwdSm80INS1_25CollectiveMainloopFwdSm80ILi8ELi1ELb0EN4cute5tupleIJNS5_1CILi128EEENS7_ILi96EEENS7_ILi256EEEEEELi256ENS_10bfloat16_tEfNS_4arch4Sm80ELb1ELb0ELb1ELb0ELb0ELb0ELb1ELb1EEENS1_21CollectiveEpilogueFwdINS6_IJS8_SA_S9_EEENS6_IJNS7_ILi1EEESI_SI_EEESC_SE_Li256ELb0ELb1ELb1ELb0EEENS1_30DynamicPersistentTileSchedulerILi256ELi256ELb1ELb1ELb0EEEEEEEEEvNT_6ParamsE,"ax",@progbits
	.align	128
.text._ZN7cutlass13device_kernelIN5flash19enable_sm80_to_sm89INS1_16FlashAttnFwdSm80INS1_25CollectiveMainloopFwdSm80ILi8ELi1ELb0EN4cute5tupleIJNS5_1CILi128EEENS7_ILi96EEENS7_ILi256EEEEEELi256ENS_10bfloat16_tEfNS_4arch4Sm80ELb1ELb0ELb1ELb0ELb0ELb0ELb1ELb1EEENS1_21CollectiveEpilogueFwdINS6_IJS8_SA_S9_EEENS6_IJNS7_ILi1EEESI_SI_EEESC_SE_Li256ELb0ELb1ELb1ELb0EEENS1_30DynamicPersistentTileSchedulerILi256ELi256ELb1ELb1ELb0EEEEEEEEEvNT_6ParamsE:
        .type           _ZN7cutlass13device_kernelIN5flash19enable_sm80_to_sm89INS1_16FlashAttnFwdSm80INS1_25CollectiveMainloopFwdSm80ILi8ELi1ELb0EN4cute5tupleIJNS5_1CILi128EEENS7_ILi96EEENS7_ILi256EEEEEELi256ENS_10bfloat16_tEfNS_4arch4Sm80ELb1ELb0ELb1ELb0ELb0ELb0ELb1ELb1EEENS1_21CollectiveEpilogueFwdINS6_IJS8_SA_S9_EEENS6_IJNS7_ILi1EEESI_SI_EEESC_SE_Li256ELb0ELb1ELb1ELb0EEENS1_30DynamicPersistentTileSchedulerILi256ELi256ELb1ELb1ELb0EEEEEEEEEvNT_6ParamsE,@function
        .size           _ZN7cutlass13device_kernelIN5flash19enable_sm80_to_sm89INS1_16FlashAttnFwdSm80INS1_25CollectiveMainloopFwdSm80ILi8ELi1ELb0EN4cute5tupleIJNS5_1CILi128EEENS7_ILi96EEENS7_ILi256EEEEEELi256ENS_10bfloat16_tEfNS_4arch4Sm80ELb1ELb0ELb1ELb0ELb0ELb0ELb1ELb1EEENS1_21CollectiveEpilogueFwdINS6_IJS8_SA_S9_EEENS6_IJNS7_ILi1EEESI_SI_EEESC_SE_Li256ELb0ELb1ELb1ELb0EEENS1_30DynamicPersistentTileSchedulerILi256ELi256ELb1ELb1ELb0EEEEEEEEEvNT_6ParamsE,(.L_x_33 - _ZN7cutlass13device_kernelIN5flash19enable_sm80_to_sm89INS1_16FlashAttnFwdSm80INS1_25CollectiveMainloopFwdSm80ILi8ELi1ELb0EN4cute5tupleIJNS5_1CILi128EEENS7_ILi96EEENS7_ILi256EEEEEELi256ENS_10bfloat16_tEfNS_4arch4Sm80ELb1ELb0ELb1ELb0ELb0ELb0ELb1ELb1EEENS1_21CollectiveEpilogueFwdINS6_IJS8_SA_S9_EEENS6_IJNS7_ILi1EEESI_SI_EEESC_SE_Li256ELb0ELb1ELb1ELb0EEENS1_30DynamicPersistentTileSchedulerILi256ELi256ELb1ELb1ELb0EEEEEEEEEvNT_6ParamsE)
        .other          _ZN7cutlass13device_kernelIN5flash19enable_sm80_to_sm89INS1_16FlashAttnFwdSm80INS1_25CollectiveMainloopFwdSm80ILi8ELi1ELb0EN4cute5tupleIJNS5_1CILi128EEENS7_ILi96EEENS7_ILi256EEEEEELi256ENS_10bfloat16_tEfNS_4arch4Sm80ELb1ELb0ELb1ELb0ELb0ELb0ELb1ELb1EEENS1_21CollectiveEpilogueFwdINS6_IJS8_SA_S9_EEENS6_IJNS7_ILi1EEESI_SI_EEESC_SE_Li256ELb0ELb1ELb1ELb0EEENS1_30DynamicPersistentTileSchedulerILi256ELi256ELb1ELb1ELb0EEEEEEEEEvNT_6ParamsE,@"STO_CUDA_ENTRY STV_DEFAULT"
_ZN7cutlass13device_kernelIN5flash19enable_sm80_to_sm89INS1_16FlashAttnFwdSm80INS1_25CollectiveMainloopFwdSm80ILi8ELi1ELb0EN4cute5tupleIJNS5_1CILi128EEENS7_ILi96EEENS7_ILi256EEEEEELi256ENS_10bfloat16_tEfNS_4arch4Sm80ELb1ELb0ELb1ELb0ELb0ELb0ELb1ELb1EEENS1_21CollectiveEpilogueFwdINS6_IJS8_SA_S9_EEENS6_IJNS7_ILi1EEESI_SI_EEESC_SE_Li256ELb0ELb1ELb1ELb0EEENS1_30DynamicPersistentTileSchedulerILi256ELi256ELb1ELb1ELb0EEEEEEEEEvNT_6ParamsE:
[----:B------:R-:W-:Y:S01]  /*0000*/  LDC R1, c[0x0][0x28] ;  /* 0x00000a00ff017b82 */ /* 0x000fe20000000800 */
[----:B------:R-:W-:Y:S05]  /*0010*/  EXIT ;  /* 0x000000000000794d */ /* 0x000fea0003800000 */
.L_x_15:
        /* <DEDUP_REMOVED lines=14> */
.L_x_33:


//--------------------- .text._ZN7cutlass13device_kernelIN5flash19enable_sm80_to_sm89INS1_16FlashAttnFwdSm80INS1_25CollectiveMainloopFwdSm80ILi8ELi1ELb0EN4cute5tupleIJNS5_1CILi128EEENS7_ILi64EEENS7_ILi256EEEEEELi256ENS_10bfloat16_tEfNS_4arch4Sm80ELb1ELb0ELb1ELb1ELb0ELb0ELb1ELb1EEENS1_21CollectiveEpilogueFwdINS6_IJS8_SA_S9_EEENS6_IJNS7_ILi1EEESI_SI_EEESC_SE_Li256ELb1ELb1ELb1ELb0EEENS1_36VarlenDynamicPersistentTileSchedulerILi128ELi64ELi256ELi256ELb1ELb1ELb0ELb1ELb1ELb1EEEEEEEEEvNT_6ParamsE --------------------------
	.section	.text._ZN7cutlass13device_kernelIN5flash19enable_sm80_to_sm89INS1_16FlashAttnFwdSm80INS1_25CollectiveMainloopFwdSm80ILi8ELi1ELb0EN4cute5tupleIJNS5_1CILi128EEENS7_ILi64EEENS7_ILi256EEEEEELi256ENS_10bfloat16_tEfNS_4arch4Sm80ELb1ELb0ELb1ELb1ELb0ELb0ELb1ELb1EEENS1_21CollectiveEpilogueFwdINS6_IJS8_SA_S9_EEENS6_IJNS7_ILi1EEESI_SI_EEESC_SE_Li256ELb1ELb1ELb1ELb0EEENS1_36VarlenDynamicPersistentTileSchedulerILi128ELi64ELi256ELi256ELb1ELb1ELb0ELb1ELb1ELb1EEEEEEEEEvNT_6ParamsE,"ax",@progbits
	.align	128
.text._ZN7cutlass13device_kernelIN5flash19enable_sm80_to_sm89INS1_16FlashAttnFwdSm80INS1_25CollectiveMainloopFwdSm80ILi8ELi1ELb0EN4cute5tupleIJNS5_1CILi128EEENS7_ILi64EEENS7_ILi256EEEEEELi256ENS_10bfloat16_tEfNS_4arch4Sm80ELb1ELb0ELb1ELb1ELb0ELb0ELb1ELb1EEENS1_21CollectiveEpilogueFwdINS6_IJS8_SA_S9_EEENS6_IJNS7_ILi1EEESI_SI_EEESC_SE_Li256ELb1ELb1ELb1ELb0EEENS1_36VarlenDynamicPersistentTileSchedulerILi128ELi64ELi256ELi256ELb1ELb1ELb0ELb1ELb1ELb1EEEEEEEEEvNT_6ParamsE:
        .type           _ZN7cutlass13device_kernelIN5flash19enable_sm80_to_sm89INS1_16FlashAttnFwdSm80INS1_25CollectiveMainloopFwdSm80ILi8ELi1ELb0EN4cute5tupleIJNS5_1CILi128EEENS7_ILi64EEENS7_ILi256EEEEEELi256ENS_10bfloat16_tEfNS_4arch4Sm80ELb1ELb0ELb1ELb1ELb0ELb0ELb1ELb1EEENS1_21CollectiveEpilogueFwdINS6_IJS8_SA_S9_EEENS6_IJNS7_ILi1EEESI_SI_EEESC_SE_Li256ELb1ELb1ELb1ELb0EEENS1_36VarlenDynamicPersistentTileSchedulerILi128ELi64ELi256ELi256ELb1ELb1ELb0ELb1ELb1ELb1EEEEEEEEEvNT_6ParamsE,@function
        .size           _ZN7cutlass13device_kernelIN5flash19enable_sm80_to_sm89INS1_16FlashAttnFwdSm80INS1_25CollectiveMainloopFwdSm80ILi8ELi1ELb0EN4cute5tupleIJNS5_1CILi128EEENS7_ILi64EEENS7_ILi256EEEEEELi256ENS_10bfloat16_tEfNS_4arch4Sm80ELb1ELb0ELb1ELb1ELb0ELb0ELb1ELb1EEENS1_21CollectiveEpilogueFwdINS6_IJS8_SA_S9_EEENS6_IJNS7_ILi1EEESI_SI_EEESC_SE_Li256ELb1ELb1ELb1ELb0EEENS1_36VarlenDynamicPersistentTileSchedulerILi128ELi64ELi256ELi256ELb1ELb1ELb0ELb1ELb1ELb1EEEEEEEEEvNT_6ParamsE,(.L_x_34 - _ZN7cutlass13device_kernelIN5flash19enable_sm80_to_sm89INS1_16FlashAttnFwdSm80INS1_25CollectiveMainloopFwdSm80ILi8ELi1ELb0EN4cute5tupleIJNS5_1CILi128EEENS7_ILi64EEENS7_ILi256EEEEEELi256ENS_10bfloat16_tEfNS_4arch4Sm80ELb1ELb0ELb1ELb1ELb0ELb0ELb1ELb1EEENS1_21CollectiveEpilogueFwdINS6_IJS8_SA_S9_EEENS6_IJNS7_ILi1EEESI_SI_EEESC_SE_Li256ELb1ELb1ELb1ELb0EEENS1_36VarlenDynamicPersistentTileSchedulerILi128ELi64ELi256ELi256ELb1ELb1ELb0ELb1ELb1ELb1EEEEEEEEEvNT_6ParamsE)
        .other          _ZN7cutlass13device_kernelIN5flash19enable_sm80_to_sm89INS1_16FlashAttnFwdSm80INS1_25CollectiveMainloopFwdSm80ILi8ELi1ELb0EN4cute5tupleIJNS5_1CILi128EEENS7_ILi64EEENS7_ILi256EEEEEELi256ENS_10bfloat16_tEfNS_4arch4Sm80ELb1ELb0ELb1ELb1ELb0ELb0ELb1ELb1EEENS1_21CollectiveEpilogueFwdINS6_IJS8_SA_S9_EEENS6_IJNS7_ILi1EEESI_SI_EEESC_SE_Li256ELb1ELb1ELb1ELb0EEENS1_36VarlenDynamicPersistentTileSchedulerILi128ELi64ELi256ELi256ELb1ELb1ELb0ELb1ELb1ELb1EEEEEEEEEvNT_6ParamsE,@"STO_CUDA_ENTRY STV_DEFAULT"
_ZN7cutlass13device_kernelIN5flash19enable_sm80_to_sm89INS1_16FlashAttnFwdSm80INS1_25CollectiveMainloopFwdSm80ILi8ELi1ELb0EN4cute5tupleIJNS5_1CILi128EEENS7_ILi64EEENS7_ILi256EEEEEELi256ENS_10bfloat16_tEfNS_4arch4Sm80ELb1ELb0ELb1ELb1ELb0ELb0ELb1ELb1EEENS1_21CollectiveEpilogueFwdINS6_IJS8_SA_S9_EEENS6_IJNS7_ILi1EEESI_SI_EEESC_SE_Li256ELb1ELb1ELb1ELb0EEENS1_36VarlenDynamicPersistentTileSchedulerILi128ELi64ELi256ELi256ELb1ELb1ELb0ELb1ELb1ELb1EEEEEEEEEvNT_6ParamsE:
[----:B------:R-:W-:Y:S01]  /*0000*/  LDC R1, c[0x0][0x28] ;  /* 0x00000a00ff017b82 */ /* 0x000fe20000000800 */
[----:B------:R-:W-:Y:S05]  /*0010*/  EXIT ;  /* 0x000000000000794d */ /* 0x000fea0003800000 */
.L_x_16:
        /* <DEDUP_REMOVED lines=14> */
.L_x_34:


//--------------------- .text._ZN7cutlass13device_kernelIN5flash19enable_sm80_to_sm89INS1_16FlashAttnFwdSm80INS1_25CollectiveMainloopFwdSm80ILi8ELi1ELb0EN4cute5tupleIJNS5_1CILi128EEENS7_ILi48EEENS7_ILi256EEEEEELi256ENS_10bfloat16_tEfNS_4arch4Sm80ELb1ELb0ELb1ELb1ELb0ELb1ELb1ELb1EEENS1_21CollectiveEpilogueFwdINS6_IJS8_SA_S9_EEENS6_IJNS7_ILi1EEESI_SI_EEESC_SE_Li256ELb1ELb1ELb1ELb0EEENS1_36VarlenDynamicPersistentTileSchedulerILi128ELi48ELi256ELi256ELb1ELb1ELb0ELb1ELb1ELb1EEEEEEEEEvNT_6ParamsE --------------------------
	.section	.text._ZN7cutlass13device_kernelIN5flash19enable_sm80_to_sm89INS1_16FlashAttnFwdSm80INS1_25CollectiveMainloopFwdSm80ILi8ELi1ELb0EN4cute5tupleIJNS5_1CILi128EEENS7_ILi48EEENS7_ILi256EEEEEELi256ENS_10bfloat16_tEfNS_4arch4Sm80ELb1ELb0ELb1ELb1ELb0ELb1ELb1ELb1EEENS1_21CollectiveEpilogueFwdINS6_IJS8_SA_S9_EEENS6_IJNS7_ILi1EEESI_SI_EEESC_SE_Li256ELb1ELb1ELb1ELb0EEENS1_36VarlenDynamicPersistentTileSchedulerILi128ELi48ELi256ELi256ELb1ELb1ELb0ELb1ELb1ELb1EEEEEEEEEvNT_6ParamsE,"ax",@progbits
	.align	128
.text._ZN7cutlass13device_kernelIN5flash19enable_sm80_to_sm89INS1_16FlashAttnFwdSm80INS1_25CollectiveMainloopFwdSm80ILi8ELi1ELb0EN4cute5tupleIJNS5_1CILi128EEENS7_ILi48EEENS7_ILi256EEEEEELi256ENS_10bfloat16_tEfNS_4arch4Sm80ELb1ELb0ELb1ELb1ELb0ELb1ELb1ELb1EEENS1_21CollectiveEpilogueFwdINS6_IJS8_SA_S9_EEENS6_IJNS7_ILi1EEESI_SI_EEESC_SE_Li256ELb1ELb1ELb1ELb0EEENS1_36VarlenDynamicPersistentTileSchedulerILi128ELi48ELi256ELi256ELb1ELb1ELb0ELb1ELb1ELb1EEEEEEEEEvNT_6ParamsE:
        .type           _ZN7cutlass13device_kernelIN5flash19enable_sm80_to_sm89INS1_16FlashAttnFwdSm80INS1_25CollectiveMainloopFwdSm80ILi8ELi1ELb0EN4cute5tupleIJNS5_1CILi128EEENS7_ILi48EEENS7_ILi256EEEEEELi256ENS_10bfloat16_tEfNS_4arch4Sm80ELb1ELb0ELb1ELb1ELb0ELb1ELb1ELb1EEENS1_21CollectiveEpilogueFwdINS6_IJS8_SA_S9_EEENS6_IJNS7_ILi1EEESI_SI_EEESC_SE_Li256ELb1ELb1ELb1ELb0EEENS1_36VarlenDynamicPersistentTileSchedulerILi128ELi48ELi256ELi256ELb1ELb1ELb0ELb1ELb1ELb1EEEEEEEEEvNT_6ParamsE,@function
        .size           _ZN7cutlass13device_kernelIN5flash19enable_sm80_to_sm89INS1_16FlashAttnFwdSm80INS1_25CollectiveMainloopFwdSm80ILi8ELi1ELb0EN4cute5tupleIJNS5_1CILi128EEENS7_ILi48EEENS7_ILi256EEEEEELi256ENS_10bfloat16_tEfNS_4arch4Sm80ELb1ELb0ELb1ELb1ELb0ELb1ELb1ELb1EEENS1_21CollectiveEpilogueFwdINS6_IJS8_SA_S9_EEENS6_IJNS7_ILi1EEESI_SI_EEESC_SE_Li256ELb1ELb1ELb1ELb0EEENS1_36VarlenDynamicPersistentTileSchedulerILi128ELi48ELi256ELi256ELb1ELb1ELb0ELb1ELb1ELb1EEEEEEEEEvNT_6ParamsE,(.L_x_35 - _ZN7cutlass13device_kernelIN5flash19enable_sm80_to_sm89INS1_16FlashAttnFwdSm80INS1_25CollectiveMainloopFwdSm80ILi8ELi1ELb0EN4cute5tupleIJNS5_1CILi128EEENS7_ILi48EEENS7_ILi256EEEEEELi256ENS_10bfloat16_tEfNS_4arch4Sm80ELb1ELb0ELb1ELb1ELb0ELb1ELb1ELb1EEENS1_21CollectiveEpilogueFwdINS6_IJS8_SA_S9_EEENS6_IJNS7_ILi1EEESI_SI_EEESC_SE_Li256ELb1ELb1ELb1ELb0EEENS1_36VarlenDynamicPersistentTileSchedulerILi128ELi48ELi256ELi256ELb1ELb1ELb0ELb1ELb1ELb1EEEEEEEEEvNT_6ParamsE)
        .other          _ZN7cutlass13device_kernelIN5flash19enable_sm80_to_sm89INS1_16FlashAttnFwdSm80INS1_25CollectiveMainloopFwdSm80ILi8ELi1ELb0EN4cute5tupleIJNS5_1CILi128EEENS7_ILi48EEENS7_ILi256EEEEEELi256ENS_10bfloat16_tEfNS_4arch4Sm80ELb1ELb0ELb1ELb1ELb0ELb1ELb1ELb1EEENS1_21CollectiveEpilogueFwdINS6_IJS8_SA_S9_EEENS6_IJNS7_ILi1EEESI_SI_EEESC_SE_Li256ELb1ELb1ELb1ELb0EEENS1_36VarlenDynamicPersistentTileSchedulerILi128ELi48ELi256ELi256ELb1ELb1ELb0ELb1ELb1ELb1EEEEEEEEEvNT_6ParamsE,@"STO_CUDA_ENTRY STV_DEFAULT"
_ZN7cutlass13device_kernelIN5flash19enable_sm80_to_sm89INS1_16FlashAttnFwdSm80INS1_25CollectiveMainloopFwdSm80ILi8ELi1ELb0EN4cute5tupleIJNS5_1CILi128EEENS7_ILi48EEENS7_ILi256EEEEEELi256ENS_10bfloat16_tEfNS_4arch4Sm80ELb1ELb0ELb1ELb1ELb0ELb1ELb1ELb1EEENS1_21CollectiveEpilogueFwdINS6_IJS8_SA_S9_EEENS6_IJNS7_ILi1EEESI_SI_EEESC_SE_Li256ELb1ELb1ELb1ELb0EEENS1_36VarlenDynamicPersistentTileSchedulerILi128ELi48ELi256ELi256ELb1ELb1ELb0ELb1ELb1ELb1EEEEEEEEEvNT_6ParamsE:
[----:B------:R-:W-:Y:S01]  /*0000*/  LDC R1, c[0x0][0x28] ;  /* 0x00000a00ff017b82 */ /* 0x000fe20000000800 */
[----:B------:R-:W-:Y:S05]  /*0010*/  EXIT ;  /* 0x000000000000794d */ /* 0x000fea0003800000 */
.L_x_17:
        /* <DEDUP_REMOVED lines=14> */
.L_x_35:


//--------------------- .nv.shared.reserved.0     --------------------------
	.section	.nv.shared.reserved.0,"aw",@nobits
	.weak		__nv_reservedSMEM_offset_0_alias
	.size		__nv_reservedSMEM_offset_0_alias, 0, 0
	.other		__nv_reservedSMEM_offset_0_alias,@"STO_CUDA_RESERVED_SHARED STV_DEFAULT"
__nv_reservedSMEM_offset_0_alias:
	.zero		0


//--------------------- .nv.global                --------------------------
	.section	.nv.global,"aw",@nobits
.nv.global:
	.type		_ZN80_INTERNAL_8f865af5_44_flash_fwd_hdim256_bf16_split_softcap_sm80_cu_4cb42ef5_32814cute1_E,@object
	.size		_ZN80_INTERNAL_8f865af5_44_flash_fwd_hdim256_bf16_split_softcap_sm80_cu_4cb42ef5_32814cute1_E,(_ZN80_INTERNAL_8f865af5_44_flash_fwd_hdim256_bf16_split_softcap_sm80_cu_4cb42ef5_32814cuda3std3__45__cpo6cbeginE - _ZN80_INTERNAL_8f865af5_44_flash_fwd_hdim256_bf16_split_softcap_sm80_cu_4cb42ef5_32814cute1_E)
_ZN80_INTERNAL_8f865af5_44_flash_fwd_hdim256_bf16_split_softcap_sm80_cu_4cb42ef5_32814cute1_E:
	.zero		1
	.type		_ZN80_INTERNAL_8f865af5_44_flash_fwd_hdim256_bf16_split_softcap_sm80_cu_4cb42ef5_32814cuda3std3__45__cpo6cbeginE,@object
	.size		_ZN80_INTERNAL_8f865af5_44_flash_fwd_hdim256_bf16_split_softcap_sm80_cu_4cb42ef5_32814cuda3std3__45__cpo6cbeginE,(_ZN80_INTERNAL_8f865af5_44_flash_fwd_hdim256_bf16_split_softcap_sm80_cu_4cb42ef5_32814cuda3std3__48in_placeE - _ZN80_INTERNAL_8f865af5_44_flash_fwd_hdim256_bf16_split_softcap_sm80_cu_4cb42ef5_32814cuda3std3__45__cpo6cbeginE)
_ZN80_INTERNAL_8f865af5_44_flash_fwd_hdim256_bf16_split_softcap_sm80_cu_4cb42ef5_32814cuda3std3__45__cpo6cbeginE:
	.zero		1
	.type		_ZN80_INTERNAL_8f865af5_44_flash_fwd_hdim256_bf16_split_softcap_sm80_cu_4cb42ef5_32814cuda3std3__48in_placeE,@object
	.size		_ZN80_INTERNAL_8f865af5_44_flash_fwd_hdim256_bf16_split_softcap_sm80_cu_4cb42ef5_32814cuda3std3__48in_placeE,(_ZN80_INTERNAL_8f865af5_44_flash_fwd_hdim256_bf16_split_softcap_sm80_cu_4cb42ef5_32814cuda3std6ranges3__45__cpo9iter_moveE - _ZN80_INTERNAL_8f865af5_44_flash_fwd_hdim256_bf16_split_softcap_sm80_cu_4cb42ef5_32814cuda3std3__48in_placeE)
_ZN80_INTERNAL_8f865af5_44_flash_fwd_hdim256_bf16_split_softcap_sm80_cu_4cb42ef5_32814cuda3std3__48in_placeE:
	.zero		1
	.type		_ZN80_INTERNAL_8f865af5_44_flash_fwd_hdim256_bf16_split_softcap_sm80_cu_4cb42ef5_32814cuda3std6ranges3__45__cpo9iter_moveE,@object
	.size		_ZN80_INTERNAL_8f865af5_44_flash_fwd_hdim256_bf16_split_softcap_sm80_cu_4cb42ef5_32814cuda3std6ranges3__45__cpo9iter_moveE,(_ZN80_INTERNAL_8f865af5_44_flash_fwd_hdim256_bf16_split_softcap_sm80_cu_4cb42ef5_32814cuda3std3__45__cpo5beginE - _ZN80_INTERNAL_8f865af5_44_flash_fwd_hdim256_bf16_split_softcap_sm80_cu_4cb42ef5_32814cuda3std6ranges3__45__cpo9iter_moveE)
_ZN80_INTERNAL_8f865af5_44_flash_fwd_hdim256_bf16_split_softcap_sm80_cu_4cb42ef5_32814cuda3std6ranges3__45__cpo9iter_moveE:
	.zero		1
	.type		_ZN80_INTERNAL_8f865af5_44_flash_fwd_hdim256_bf16_split_softcap_sm80_cu_4cb42ef5_32814cuda3std3__45__cpo5beginE,@object
	.size		_ZN80_INTERNAL_8f865af5_44_flash_fwd_hdim256_bf16_split_softcap_sm80_cu_4cb42ef5_32814cuda3std3__45__cpo5beginE,(_ZN80_INTERNAL_8f865af5_44_flash_fwd_hdim256_bf16_split_softcap_sm80_cu_4cb42ef5_32814cuda3std3__482_GLOBAL__N__8f865af5_44_flash_fwd_hdim256_bf16_split_softcap_sm80_cu_4cb42ef5_32816ignoreE - _ZN80_INTERNAL_8f865af5_44_flash_fwd_hdim256_bf16_split_softcap_sm80_cu_4cb42ef5_32814cuda3std3__45__cpo5beginE)
_ZN80_INTERNAL_8f865af5_44_flash_fwd_hdim256_bf16_split_softcap_sm80_cu_4cb42ef5_32814cuda3std3__45__cpo5beginE:
	.zero		1
	.type		_ZN80_INTERNAL_8f865af5_44_flash_fwd_hdim256_bf16_split_softcap_sm80_cu_4cb42ef5_32814cuda3std3__482_GLOBAL__N__8f865af5_44_flash_fwd_hdim256_bf16_split_softcap_sm80_cu_4cb42ef5_32816ignoreE,@object
	.size		_ZN80_INTERNAL_8f865af5_44_flash_fwd_hdim256_bf16_split_softcap_sm80_cu_4cb42ef5_32814cuda3std3__482_GLOBAL__N__8f865af5_44_flash_fwd_hdim256_bf16_split_softcap_sm80_cu_4cb42ef5_32816ignoreE,(_ZN80_INTERNAL_8f865af5_44_flash_fwd_hdim256_bf16_split_softcap_sm80_cu_4cb42ef5_32814cute7productE - _ZN80_INTERNAL_8f865af5_44_flash_fwd_hdim256_bf16_split_softcap_sm80_cu_4cb42ef5_32814cuda3std3__482_GLOBAL__N__8f865af5_44_flash_fwd_hdim256_bf16_split_softcap_sm80_cu_4cb42ef5_32816ignoreE)
_ZN80_INTERNAL_8f865af5_44_flash_fwd_hdim256_bf16_split_softcap_sm80_cu_4cb42ef5_32814cuda3std3__482_GLOBAL__N__8f865af5_44_flash_fwd_hdim256_bf16_split_softcap_sm80_cu_4cb42ef5_32816ignoreE:
	.zero		1
	.type		_ZN80_INTERNAL_8f865af5_44_flash_fwd_hdim256_bf16_split_softcap_sm80_cu_4cb42ef5_32814cute7productE,@object
	.size		_ZN80_INTERNAL_8f865af5_44_flash_fwd_hdim256_bf16_split_softcap_sm80_cu_4cb42ef5_32814cute7productE,(_ZN80_INTERNAL_8f865af5_44_flash_fwd_hdim256_bf16_split_softcap_sm80_cu_4cb42ef5_32814cuda3std3__45__cpo3endE - _ZN80_INTERNAL_8f865af5_44_flash_fwd_hdim256_bf16_split_softcap_sm80_cu_4cb42ef5_32814cute7productE)
_ZN80_INTERNAL_8f865af5_44_flash_fwd_hdim256_bf16_split_softcap_sm80_cu_4cb42ef5_32814cute7productE:
	.zero		1
	.type		_ZN80_INTERNAL_8f865af5_44_flash_fwd_hdim256_bf16_split_softcap_sm80_cu_4cb42ef5_32814cuda3std3__45__cpo3endE,@object
	.size		_ZN80_INTERNAL_8f865af5_44_flash_fwd_hdim256_bf16_split_softcap_sm80_cu_4cb42ef5_32814cuda3std3__45__cpo3endE,(_ZN80_INTERNAL_8f865af5_44_flash_fwd_hdim256_bf16_split_softcap_sm80_cu_4cb42ef5_32814cuda3std3__419piecewise_constructE - _ZN80_INTERNAL_8f865af5_44_flash_fwd_hdim256_bf16_split_softcap_sm80_cu_4cb42ef5_32814cuda3std3__45__cpo3endE)
_ZN80_INTERNAL_8f865af5_44_flash_fwd_hdim256_bf16_split_softcap_sm80_cu_4cb42ef5_32814cuda3std3__45__cpo3endE:
	.zero		1
	.type		_ZN80_INTERNAL_8f865af5_44_flash_fwd_hdim256_bf16_split_softcap_sm80_cu_4cb42ef5_32814cuda3std3__419piecewise_constructE,@object
	.size		_ZN80_INTERNAL_8f865af5_44_flash_fwd_hdim256_bf16_split_softcap_sm80_cu_4cb42ef5_32814cuda3std3__419piecewise_constructE,(_ZN80_INTERNAL_8f865af5_44_flash_fwd_hdim256_bf16_split_softcap_sm80_cu_4cb42ef5_32814cuda3std3__45__cpo4cendE - _ZN80_INTERNAL_8f865af5_44_flash_fwd_hdim256_bf16_split_softcap_sm80_cu_4cb42ef5_32814cuda3std3__419piecewise_constructE)
_ZN80_INTERNAL_8f865af5_44_flash_fwd_hdim256_bf16_split_softcap_sm80_cu_4cb42ef5_32814cuda3std3__419piecewise_constructE:
	.zero		1
	.type		_ZN80_INTERNAL_8f865af5_44_flash_fwd_hdim256_bf16_split_softcap_sm80_cu_4cb42ef5_32814cuda3std3__45__cpo4cendE,@object
	.size		_ZN80_INTERNAL_8f865af5_44_flash_fwd_hdim256_bf16_split_softcap_sm80_cu_4cb42ef5_32814cuda3std3__45__cpo4cendE,(_ZN80_INTERNAL_8f865af5_44_flash_fwd_hdim256_bf16_split_softcap_sm80_cu_4cb42ef5_32814cuda3std6ranges3__45__cpo4swapE - _ZN80_INTERNAL_8f865af5_44_flash_fwd_hdim256_bf16_split_softcap_sm80_cu_4cb42ef5_32814cuda3std3__45__cpo4cendE)
_ZN80_INTERNAL_8f865af5_44_flash_fwd_hdim256_bf16_split_softcap_sm80_cu_4cb42ef5_32814cuda3std3__45__cpo4cendE:
	.zero		1
	.type		_ZN80_INTERNAL_8f865af5_44_flash_fwd_hdim256_bf16_split_softcap_sm80_cu_4cb42ef5_32814cuda3std6ranges3__45__cpo4swapE,@object
	.size		_ZN80_INTERNAL_8f865af5_44_flash_fwd_hdim256_bf16_split_softcap_sm80_cu_4cb42ef5_32814cuda3std6ranges3__45__cpo4swapE,(.L_7 - _ZN80_INTERNAL_8f865af5_44_flash_fwd_hdim256_bf16_split_softcap_sm80_cu_4cb42ef5_32814cuda3std6ranges3__45__cpo4swapE)
_ZN80_INTERNAL_8f865af5_44_flash_fwd_hdim256_bf16_split_softcap_sm80_cu_4cb42ef5_32814cuda3std6ranges3__45__cpo4swapE:
	.zero		1
.L_7:


//--------------------- .nv.constant0._ZN7cutlass13device_kernelIN5flash19enable_sm80_to_sm89INS1_16FlashAttnFwdSm80INS1_25CollectiveMainloopFwdSm80ILi8ELi1ELb1EN4cute5tupleIJNS5_1CILi128EEENS7_ILi64EEENS7_ILi256EEEEEELi256ENS_10bfloat16_tEfNS_4arch4Sm80ELb0ELb0ELb1ELb0ELb0ELb0ELb1ELb1EEENS1_21CollectiveEpilogueFwdINS6_IJS8_SA_S9_EEENS6_IJNS7_ILi1EEESI_SI_EEESC_SE_Li256ELb0ELb1ELb1ELb0EEENS1_19SingleTileSchedulerILb0ELb1ELb1ELi128EEEEEEEEEvNT_6ParamsE --------------------------
	.section	.nv.constant0._ZN7cutlass13device_kernelIN5flash19enable_sm80_to_sm89INS1_16FlashAttnFwdSm80INS1_25CollectiveMainloopFwdSm80ILi8ELi1ELb1EN4cute5tupleIJNS5_1CILi128EEENS7_ILi64EEENS7_ILi256EEEEEELi256ENS_10bfloat16_tEfNS_4arch4Sm80ELb0ELb0ELb1ELb0ELb0ELb0ELb1ELb1EEENS1_21CollectiveEpilogueFwdINS6_IJS8_SA_S9_EEENS6_IJNS7_ILi1EEESI_SI_EEESC_SE_Li256ELb0ELb1ELb1ELb0EEENS1_19SingleTileSchedulerILb0ELb1ELb1ELi128EEEEEEEEEvNT_6ParamsE,"a",@progbits
	.sectionflags	@""
	.align	4
.nv.constant0._ZN7cutlass13device_kernelIN5flash19enable_sm80_to_sm89INS1_16FlashAttnFwdSm80INS1_25CollectiveMainloopFwdSm80ILi8ELi1ELb1EN4cute5tupleIJNS5_1CILi128EEENS7_ILi64EEENS7_ILi256EEEEEELi256ENS_10bfloat16_tEfNS_4arch4Sm80ELb0ELb0ELb1ELb0ELb0ELb0ELb1ELb1EEENS1_21CollectiveEpilogueFwdINS6_IJS8_SA_S9_EEENS6_IJNS7_ILi1EEESI_SI_EEESC_SE_Li256ELb0ELb1ELb1ELb0EEENS1_19SingleTileSchedulerILb0ELb1ELb1ELi128EEEEEEEEEvNT_6ParamsE:
	.zero		1576


//--------------------- .nv.constant0._ZN7cutlass13device_kernelIN5flash19enable_sm80_to_sm89INS1_16FlashAttnFwdSm80INS1_25CollectiveMainloopFwdSm80ILi8ELi1ELb1EN4cute5tupleIJNS5_1CILi128EEENS7_ILi48EEENS7_ILi256EEEEEELi256ENS_10bfloat16_tEfNS_4arch4Sm80ELb0ELb0ELb1ELb1ELb0ELb0ELb1ELb1EEENS1_21CollectiveEpilogueFwdINS6_IJS8_SA_S9_EEENS6_IJNS7_ILi1EEESI_SI_EEESC_SE_Li256ELb1ELb1ELb1ELb0EEENS1_36VarlenDynamicPersistentTileSchedulerILi128ELi48ELi256ELi256ELb1ELb1ELb0ELb0ELb1ELb1EEEEEEEEEvNT_6ParamsE --------------------------
	.section	.nv.constant0._ZN7cutlass13device_kernelIN5flash19enable_sm80_to_sm89INS1_16FlashAttnFwdSm80INS1_25CollectiveMainloopFwdSm80ILi8ELi1ELb1EN4cute5tupleIJNS5_1CILi128EEENS7_ILi48EEENS7_ILi256EEEEEELi256ENS_10bfloat16_tEfNS_4arch4Sm80ELb0ELb0ELb1ELb1ELb0ELb0ELb1ELb1EEENS1_21CollectiveEpilogueFwdINS6_IJS8_SA_S9_EEENS6_IJNS7_ILi1EEESI_SI_EEESC_SE_Li256ELb1ELb1ELb1ELb0EEENS1_36VarlenDynamicPersistentTileSchedulerILi128ELi48ELi256ELi256ELb1ELb1ELb0ELb0ELb1ELb1EEEEEEEEEvNT_6ParamsE,"a",@progbits
	.sectionflags	@""
	.align	4
.nv.constant0._ZN7cutlass13device_kernelIN5flash19enable_sm80_to_sm89INS1_16FlashAttnFwdSm80INS1_25CollectiveMainloopFwdSm80ILi8ELi1ELb1EN4cute5tupleIJNS5_1CILi128EEENS7_ILi48EEENS7_ILi256EEEEEELi256ENS_10bfloat16_tEfNS_4arch4Sm80ELb0ELb0ELb1ELb1ELb0ELb0ELb1ELb1EEENS1_21CollectiveEpilogueFwdINS6_IJS8_SA_S9_EEENS6_IJNS7_ILi1EEESI_SI_EEESC_SE_Li256ELb1ELb1ELb1ELb0EEENS1_36VarlenDynamicPersistentTileSchedulerILi128ELi48ELi256ELi256ELb1ELb1ELb0ELb0ELb1ELb1EEEEEEEEEvNT_6ParamsE:
	.zero		1608


//--------------------- .nv.constant0._ZN7cutlass13device_kernelIN5flash19enable_sm80_to_sm89INS1_16FlashAttnFwdSm80INS1_25CollectiveMainloopFwdSm80ILi8ELi1ELb0EN4cute5tupleIJNS5_1CILi128EEENS7_ILi32EEENS7_ILi256EEEEEELi256ENS_10bfloat16_tEfNS_4arch4Sm80ELb0ELb0ELb1ELb1ELb0ELb1ELb1ELb1EEENS1_21CollectiveEpilogueFwdINS6_IJS8_SA_S9_EEENS6_IJNS7_ILi1EEESI_SI_EEESC_SE_Li256ELb1ELb1ELb1ELb0EEENS1_36VarlenDynamicPersistentTileSchedulerILi128ELi32ELi256ELi256ELb1ELb1ELb0ELb0ELb1ELb1EEEEEEEEEvNT_6ParamsE --------------------------
	.section	.nv.constant0._ZN7cutlass13device_kernelIN5flash19enable_sm80_to_sm89INS1_16FlashAttnFwdSm80INS1_25CollectiveMainloopFwdSm80ILi8ELi1ELb0EN4cute5tupleIJNS5_1CILi128EEENS7_ILi32EEENS7_ILi256EEEEEELi256ENS_10bfloat16_tEfNS_4arch4Sm80ELb0ELb0ELb1ELb1ELb0ELb1ELb1ELb1EEENS1_21CollectiveEpilogueFwdINS6_IJS8_SA_S9_EEENS6_IJNS7_ILi1EEESI_SI_EEESC_SE_Li256ELb1ELb1ELb1ELb0EEENS1_36VarlenDynamicPersistentTileSchedulerILi128ELi32ELi256ELi256ELb1ELb1ELb0ELb0ELb1ELb1EEEEEEEEEvNT_6ParamsE,"a",@progbits
	.sectionflags	@""
	.align	4
.nv.constant0._ZN7cutlass13device_kernelIN5flash19enable_sm80_to_sm89INS1_16FlashAttnFwdSm80INS1_25CollectiveMainloopFwdSm80ILi8ELi1ELb0EN4cute5tupleIJNS5_1CILi128EEENS7_ILi32EEENS7_ILi256EEEEEELi256ENS_10bfloat16_tEfNS_4arch4Sm80ELb0ELb0ELb1ELb1ELb0ELb1ELb1ELb1EEENS1_21CollectiveEpilogueFwdINS6_IJS8_SA_S9_EEENS6_IJNS7_ILi1EEESI_SI_EEESC_SE_Li256ELb1ELb1ELb1ELb0EEENS1_36VarlenDynamicPersistentTileSchedulerILi128ELi32ELi256ELi256ELb1ELb1ELb0ELb0ELb1ELb1EEEEEEEEEvNT_6ParamsE:
	.zero		1608


//--------------------- .nv.constant0._ZN7cutlass13device_kernelIN5flash19enable_sm80_to_sm89INS1_16FlashAttnFwdSm80INS1_25CollectiveMainloopFwdSm80ILi8ELi1ELb1EN4cute5tupleIJNS5_1CILi128EEENS7_ILi48EEENS7_ILi256EEEEEELi256ENS_10bfloat16_tEfNS_4arch4Sm80ELb0ELb1ELb1ELb0ELb0ELb0ELb1ELb1EEENS1_21CollectiveEpilogueFwdINS6_IJS8_SA_S9_EEENS6_IJNS7_ILi1EEESI_SI_EEESC_SE_Li256ELb0ELb1ELb1ELb0EEENS1_19SingleTileSchedulerILb0ELb1ELb1ELi128EEEEEEEEEvNT_6ParamsE --------------------------
	.section	.nv.constant0._ZN7cutlass13device_kernelIN5flash19enable_sm80_to_sm89INS1_16FlashAttnFwdSm80INS1_25CollectiveMainloopFwdSm80ILi8ELi1ELb1EN4cute5tupleIJNS5_1CILi128EEENS7_ILi48EEENS7_ILi256EEEEEELi256ENS_10bfloat16_tEfNS_4arch4Sm80ELb0ELb1ELb1ELb0ELb0ELb0ELb1ELb1EEENS1_21CollectiveEpilogueFwdINS6_IJS8_SA_S9_EEENS6_IJNS7_ILi1EEESI_SI_EEESC_SE_Li256ELb0ELb1ELb1ELb0EEENS1_19SingleTileSchedulerILb0ELb1ELb1ELi128EEEEEEEEEvNT_6ParamsE,"a",@progbits
	.sectionflags	@""
	.align	4
.nv.constant0._ZN7cutlass13device_kernelIN5flash19enable_sm80_to_sm89INS1_16FlashAttnFwdSm80INS1_25CollectiveMainloopFwdSm80ILi8ELi1ELb1EN4cute5tupleIJNS5_1CILi128EEENS7_ILi48EEENS7_ILi256EEEEEELi256ENS_10bfloat16_tEfNS_4arch4Sm80ELb0ELb1ELb1ELb0ELb0ELb0ELb1ELb1EEENS1_21CollectiveEpilogueFwdINS6_IJS8_SA_S9_EEENS6_IJNS7_ILi1EEESI_SI_EEESC_SE_Li256ELb0ELb1ELb1ELb0EEENS1_19SingleTileSchedulerILb0ELb1ELb1ELi128EEEEEEEEEvNT_6ParamsE:
	.zero		1576


//--------------------- .nv.constant0._ZN7cutlass13device_kernelIN5flash19enable_sm80_to_sm89INS1_16FlashAttnFwdSm80INS1_25CollectiveMainloopFwdSm80ILi8ELi1ELb1EN4cute5tupleIJNS5_1CILi128EEENS7_ILi48EEENS7_ILi256EEEEEELi256ENS_10bfloat16_tEfNS_4arch4Sm80ELb0ELb1ELb1ELb1ELb0ELb0ELb1ELb1EEENS1_21CollectiveEpilogueFwdINS6_IJS8_SA_S9_EEENS6_IJNS7_ILi1EEESI_SI_EEESC_SE_Li256ELb1ELb1ELb1ELb0EEENS1_36VarlenDynamicPersistentTileSchedulerILi128ELi48ELi256ELi256ELb1ELb1ELb0ELb1ELb0ELb1EEEEEEEEEvNT_6ParamsE --------------------------
	.section	.nv.constant0._ZN7cutlass13device_kernelIN5flash19enable_sm80_to_sm89INS1_16FlashAttnFwdSm80INS1_25CollectiveMainloopFwdSm80ILi8ELi1ELb1EN4cute5tupleIJNS5_1CILi128EEENS7_ILi48EEENS7_ILi256EEEEEELi256ENS_10bfloat16_tEfNS_4arch4Sm80ELb0ELb1ELb1ELb1ELb0ELb0ELb1ELb1EEENS1_21CollectiveEpilogueFwdINS6_IJS8_SA_S9_EEENS6_IJNS7_ILi1EEESI_SI_EEESC_SE_Li256ELb1ELb1ELb1ELb0EEENS1_36VarlenDynamicPersistentTileSchedulerILi128ELi48ELi256ELi256ELb1ELb1ELb0ELb1ELb0ELb1EEEEEEEEEvNT_6ParamsE,"a",@progbits
	.sectionflags	@""
	.align	4
.nv.constant0._ZN7cutlass13device_kernelIN5flash19enable_sm80_to_sm89INS1_16FlashAttnFwdSm80INS1_25CollectiveMainloopFwdSm80ILi8ELi1ELb1EN4cute5tupleIJNS5_1CILi128EEENS7_ILi48EEENS7_ILi256EEEEEELi256ENS_10bfloat16_tEfNS_4arch4Sm80ELb0ELb1ELb1ELb1ELb0ELb0ELb1ELb1EEENS1_21CollectiveEpilogueFwdINS6_IJS8_SA_S9_EEENS6_IJNS7_ILi1EEESI_SI_EEESC_SE_Li256ELb1ELb1ELb1ELb0EEENS1_36VarlenDynamicPersistentTileSchedulerILi128ELi48ELi256ELi256ELb1ELb1ELb0ELb1ELb0ELb1EEEEEEEEEvNT_6ParamsE:
	.zero		1608


//--------------------- .nv.constant0._ZN7cutlass13device_kernelIN5flash19enable_sm80_to_sm89INS1_16FlashAttnFwdSm80INS1_25CollectiveMainloopFwdSm80ILi8ELi1ELb0EN4cute5tupleIJNS5_1CILi128EEENS7_ILi32EEENS7_ILi256EEEEEELi256ENS_10bfloat16_tEfNS_4arch4Sm80ELb0ELb1ELb1ELb1ELb0ELb1ELb1ELb1EEENS1_21CollectiveEpilogueFwdINS6_IJS8_SA_S9_EEENS6_IJNS7_ILi1EEESI_SI_EEESC_SE_Li256ELb1ELb1ELb1ELb0EEENS1_36VarlenDynamicPersistentTileSchedulerILi128ELi32ELi256ELi256ELb1ELb1ELb0ELb1ELb0ELb1EEEEEEEEEvNT_6ParamsE --------------------------
	.section	.nv.constant0._ZN7cutlass13device_kernelIN5flash19enable_sm80_to_sm89INS1_16FlashAttnFwdSm80INS1_25CollectiveMainloopFwdSm80ILi8ELi1ELb0EN4cute5tupleIJNS5_1CILi128EEENS7_ILi32EEENS7_ILi256EEEEEELi256ENS_10bfloat16_tEfNS_4arch4Sm80ELb0ELb1ELb1ELb1ELb0ELb1ELb1ELb1EEENS1_21CollectiveEpilogueFwdINS6_IJS8_SA_S9_EEENS6_IJNS7_ILi1EEESI_SI_EEESC_SE_Li256ELb1ELb1ELb1ELb0EEENS1_36VarlenDynamicPersistentTileSchedulerILi128ELi32ELi256ELi256ELb1ELb1ELb0ELb1ELb0ELb1EEEEEEEEEvNT_6ParamsE,"a",@progbits
	.sectionflags	@""
	.align	4
.nv.constant0._ZN7cutlass13device_kernelIN5flash19enable_sm80_to_sm89INS1_16FlashAttnFwdSm80INS1_25CollectiveMainloopFwdSm80ILi8ELi1ELb0EN4cute5tupleIJNS5_1CILi128EEENS7_ILi32EEENS7_ILi256EEEEEELi256ENS_10bfloat16_tEfNS_4arch4Sm80ELb0ELb1ELb1ELb1ELb0ELb1ELb1ELb1EEENS1_21CollectiveEpilogueFwdINS6_IJS8_SA_S9_EEENS6_IJNS7_ILi1EEESI_SI_EEESC_SE_Li256ELb1ELb1ELb1ELb0EEENS1_36VarlenDynamicPersistentTileSchedulerILi128ELi32ELi256ELi256ELb1ELb1ELb0ELb1ELb0ELb1EEEEEEEEEvNT_6ParamsE:
	.zero		1608


//--------------------- .nv.constant0._ZN7cutlass13device_kernelIN5flash19enable_sm80_to_sm89INS1_16FlashAttnFwdSm80INS1_25CollectiveMainloopFwdSm80ILi8ELi1ELb1EN4cute5tupleIJNS5_1CILi128EEENS7_ILi64EEENS7_ILi256EEEEEELi256ENS_10bfloat16_tEfNS_4arch4Sm80ELb1ELb0ELb1ELb0ELb0ELb0ELb1ELb1EEENS1_21CollectiveEpilogueFwdINS6_IJS8_SA_S9_EEENS6_IJNS7_ILi1EEESI_SI_EEESC_SE_Li256ELb0ELb1ELb1ELb0EEENS1_30DynamicPersistentTileSchedulerILi256ELi256ELb1ELb1ELb0EEEEEEEEEvNT_6ParamsE --------------------------
	.section	.nv.constant0._ZN7cutlass13device_kernelIN5flash19enable_sm80_to_sm89INS1_16FlashAttnFwdSm80INS1_25CollectiveMainloopFwdSm80ILi8ELi1ELb1EN4cute5tupleIJNS5_1CILi128EEENS7_ILi64EEENS7_ILi256EEEEEELi256ENS_10bfloat16_tEfNS_4arch4Sm80ELb1ELb0ELb1ELb0ELb0ELb0ELb1ELb1EEENS1_21CollectiveEpilogueFwdINS6_IJS8_SA_S9_EEENS6_IJNS7_ILi1EEESI_SI_EEESC_SE_Li256ELb0ELb1ELb1ELb0EEENS1_30DynamicPersistentTileSchedulerILi256ELi256ELb1ELb1ELb0EEEEEEEEEvNT_6ParamsE,"a",@progbits
	.sectionflags	@""
	.align	4
.nv.constant0._ZN7cutlass13device_kernelIN5flash19enable_sm80_to_sm89INS1_16FlashAttnFwdSm80INS1_25CollectiveMainloopFwdSm80ILi8ELi1ELb1EN4cute5tupleIJNS5_1CILi128EEENS7_ILi64EEENS7_ILi256EEEEEELi256ENS_10bfloat16_tEfNS_4arch4Sm80ELb1ELb0ELb1ELb0ELb0ELb0ELb1ELb1EEENS1_21CollectiveEpilogueFwdINS6_IJS8_SA_S9_EEENS6_IJNS7_ILi1EEESI_SI_EEESC_SE_Li256ELb0ELb1ELb1ELb0EEENS1_30DynamicPersistentTileSchedulerILi256ELi256ELb1ELb1ELb0EEEEEEEEEvNT_6ParamsE:
	.zero		1592


//--------------------- .nv.constant0._ZN7cutlass13device_kernelIN5flash19enable_sm80_to_sm89INS1_16FlashAttnFwdSm80INS1_25CollectiveMainloopFwdSm80ILi8ELi1ELb1EN4cute5tupleIJNS5_1CILi128EEENS7_ILi48EEENS7_ILi256EEEEEELi256ENS_10bfloat16_tEfNS_4arch4Sm80ELb1ELb0ELb1ELb1ELb0ELb0ELb1ELb1EEENS1_21CollectiveEpilogueFwdINS6_IJS8_SA_S9_EEENS6_IJNS7_ILi1EEESI_SI_EEESC_SE_Li256ELb1ELb1ELb1ELb0EEENS1_36VarlenDynamicPersistentTileSchedulerILi128ELi48ELi256ELi256ELb1ELb1ELb0ELb1ELb1ELb1EEEEEEEEEvNT_6ParamsE --------------------------
	.section	.nv.constant0._ZN7cutlass13device_kernelIN5flash19enable_sm80_to_sm89INS1_16FlashAttnFwdSm80INS1_25CollectiveMainloopFwdSm80ILi8ELi1ELb1EN4cute5tupleIJNS5_1CILi128EEENS7_ILi48EEENS7_ILi256EEEEEELi256ENS_10bfloat16_tEfNS_4arch4Sm80ELb1ELb0ELb1ELb1ELb0ELb0ELb1ELb1EEENS1_21CollectiveEpilogueFwdINS6_IJS8_SA_S9_EEENS6_IJNS7_ILi1EEESI_SI_EEESC_SE_Li256ELb1ELb1ELb1ELb0EEENS1_36VarlenDynamicPersistentTileSchedulerILi128ELi48ELi256ELi256ELb1ELb1ELb0ELb1ELb1ELb1EEEEEEEEEvNT_6ParamsE,"a",@progbits
	.sectionflags	@""
	.align	4
.nv.constant0._ZN7cutlass13device_kernelIN5flash19enable_sm80_to_sm89INS1_16FlashAttnFwdSm80INS1_25CollectiveMainloopFwdSm80ILi8ELi1ELb1EN4cute5tupleIJNS5_1CILi128EEENS7_ILi48EEENS7_ILi256EEEEEELi256ENS_10bfloat16_tEfNS_4arch4Sm80ELb1ELb0ELb1ELb1ELb0ELb0ELb1ELb1EEENS1_21CollectiveEpilogueFwdINS6_IJS8_SA_S9_EEENS6_IJNS7_ILi1EEESI_SI_EEESC_SE_Li256ELb1ELb1ELb1ELb0EEENS1_36VarlenDynamicPersistentTileSchedulerILi128ELi48ELi256ELi256ELb1ELb1ELb0ELb1ELb1ELb1EEEEEEEEEvNT_6ParamsE:
	.zero		1608


//--------------------- .nv.constant0._ZN7cutlass13device_kernelIN5flash19enable_sm80_to_sm89INS1_16FlashAttnFwdSm80INS1_25CollectiveMainloopFwdSm80ILi8ELi1ELb0EN4cute5tupleIJNS5_1CILi128EEENS7_ILi32EEENS7_ILi256EEEEEELi256ENS_10bfloat16_tEfNS_4arch4Sm80ELb1ELb0ELb1ELb1ELb0ELb1ELb1ELb1EEENS1_21CollectiveEpilogueFwdINS6_IJS8_SA_S9_EEENS6_IJNS7_ILi1EEESI_SI_EEESC_SE_Li256ELb1ELb1ELb1ELb0EEENS1_36VarlenDynamicPersistentTileSchedulerILi128ELi32ELi256ELi256ELb1ELb1ELb0ELb1ELb1ELb1EEEEEEEEEvNT_6ParamsE --------------------------
	.section	.nv.constant0._ZN7cutlass13device_kernelIN5flash19enable_sm80_to_sm89INS1_16FlashAttnFwdSm80INS1_25CollectiveMainloopFwdSm80ILi8ELi1ELb0EN4cute5tupleIJNS5_1CILi128EEENS7_ILi32EEENS7_ILi256EEEEEELi256ENS_10bfloat16_tEfNS_4arch4Sm80ELb1ELb0ELb1ELb1ELb0ELb1ELb1ELb1EEENS1_21CollectiveEpilogueFwdINS6_IJS8_SA_S9_EEENS6_IJNS7_ILi1EEESI_SI_EEESC_SE_Li256ELb1ELb1ELb1ELb0EEENS1_36VarlenDynamicPersistentTileSchedulerILi128ELi32ELi256ELi256ELb1ELb1ELb0ELb1ELb1ELb1EEEEEEEEEvNT_6ParamsE,"a",@progbits
	.sectionflags	@""
	.align	4
.nv.constant0._ZN7cutlass13device_kernelIN5flash19enable_sm80_to_sm89INS1_16FlashAttnFwdSm80INS1_25CollectiveMainloopFwdSm80ILi8ELi1ELb0EN4cute5tupleIJNS5_1CILi128EEENS7_ILi32EEENS7_ILi256EEEEEELi256ENS_10bfloat16_tEfNS_4arch4Sm80ELb1ELb0ELb1ELb1ELb0ELb1ELb1ELb1EEENS1_21CollectiveEpilogueFwdINS6_IJS8_SA_S9_EEENS6_IJNS7_ILi1EEESI_SI_EEESC_SE_Li256ELb1ELb1ELb1ELb0EEENS1_36VarlenDynamicPersistentTileSchedulerILi128ELi32ELi256ELi256ELb1ELb1ELb0ELb1ELb1ELb1EEEEEEEEEvNT_6ParamsE:
	.zero		1608


//--------------------- .nv.constant0._ZN7cutlass13device_kernelIN5flash19enable_sm80_to_sm89INS1_16FlashAttnFwdSm80INS1_25CollectiveMainloopFwdSm80ILi8ELi1ELb0EN4cute5tupleIJNS5_1CILi128EEENS7_ILi96EEENS7_ILi256EEEEEELi256ENS_10bfloat16_tEfNS_4arch4Sm80ELb0ELb0ELb1ELb0ELb0ELb0ELb1ELb1EEENS1_21CollectiveEpilogueFwdINS6_IJS8_SA_S9_EEENS6_IJNS7_ILi1EEESI_SI_EEESC_SE_Li256ELb0ELb1ELb1ELb0EEENS1_19SingleTileSchedulerILb0ELb1ELb1ELi128EEEEEEEEEvNT_6ParamsE --------------------------
	.section	.nv.constant0._ZN7cutlass13device_kernelIN5flash19enable_sm80_to_sm89INS1_16FlashAttnFwdSm80INS1_25CollectiveMainloopFwdSm80ILi8ELi1ELb0EN4cute5tupleIJNS5_1CILi128EEENS7_ILi96EEENS7_ILi256EEEEEELi256ENS_10bfloat16_tEfNS_4arch4Sm80ELb0ELb0ELb1ELb0ELb0ELb0ELb1ELb1EEENS1_21CollectiveEpilogueFwdINS6_IJS8_SA_S9_EEENS6_IJNS7_ILi1EEESI_SI_EEESC_SE_Li256ELb0ELb1ELb1ELb0EEENS1_19SingleTileSchedulerILb0ELb1ELb1ELi128EEEEEEEEEvNT_6ParamsE,"a",@progbits
	.sectionflags	@""
	.align	4
.nv.constant0._ZN7cutlass13device_kernelIN5flash19enable_sm80_to_sm89INS1_16FlashAttnFwdSm80INS1_25CollectiveMainloopFwdSm80ILi8ELi1ELb0EN4cute5tupleIJNS5_1CILi128EEENS7_ILi96EEENS7_ILi256EEEEEELi256ENS_10bfloat16_tEfNS_4arch4Sm80ELb0ELb0ELb1ELb0ELb0ELb0ELb1ELb1EEENS1_21CollectiveEpilogueFwdINS6_IJS8_SA_S9_EEENS6_IJNS7_ILi1EEESI_SI_EEESC_SE_Li256ELb0ELb1ELb1ELb0EEENS1_19SingleTileSchedulerILb0ELb1ELb1ELi128EEEEEEEEEvNT_6ParamsE:
	.zero		1576


//--------------------- .nv.constant0._ZN7cutlass13device_kernelIN5flash19enable_sm80_to_sm89INS1_16FlashAttnFwdSm80INS1_25CollectiveMainloopFwdSm80ILi8ELi1ELb0EN4cute5tupleIJNS5_1CILi128EEENS7_ILi64EEENS7_ILi256EEEEEELi256ENS_10bfloat16_tEfNS_4arch4Sm80ELb0ELb0ELb1ELb1ELb0ELb0ELb1ELb1EEENS1_21CollectiveEpilogueFwdINS6_IJS8_SA_S9_EEENS6_IJNS7_ILi1EEESI_SI_EEESC_SE_Li256ELb1ELb1ELb1ELb0EEENS1_36VarlenDynamicPersistentTileSchedulerILi128ELi64ELi256ELi256ELb1ELb1ELb0ELb0ELb1ELb1EEEEEEEEEvNT_6ParamsE --------------------------
	.section	.nv.constant0._ZN7cutlass13device_kernelIN5flash19enable_sm80_to_sm89INS1_16FlashAttnFwdSm80INS1_25CollectiveMainloopFwdSm80ILi8ELi1ELb0EN4cute5tupleIJNS5_1CILi128EEENS7_ILi64EEENS7_ILi256EEEEEELi256ENS_10bfloat16_tEfNS_4arch4Sm80ELb0ELb0ELb1ELb1ELb0ELb0ELb1ELb1EEENS1_21CollectiveEpilogueFwdINS6_IJS8_SA_S9_EEENS6_IJNS7_ILi1EEESI_SI_EEESC_SE_Li256ELb1ELb1ELb1ELb0EEENS1_36VarlenDynamicPersistentTileSchedulerILi128ELi64ELi256ELi256ELb1ELb1ELb0ELb0ELb1ELb1EEEEEEEEEvNT_6ParamsE,"a",@progbits
	.sectionflags	@""
	.align	4
.nv.constant0._ZN7cutlass13device_kernelIN5flash19enable_sm80_to_sm89INS1_16FlashAttnFwdSm80INS1_25CollectiveMainloopFwdSm80ILi8ELi1ELb0EN4cute5tupleIJNS5_1CILi128EEENS7_ILi64EEENS7_ILi256EEEEEELi256ENS_10bfloat16_tEfNS_4arch4Sm80ELb0ELb0ELb1ELb1ELb0ELb0ELb1ELb1EEENS1_21CollectiveEpilogueFwdINS6_IJS8_SA_S9_EEENS6_IJNS7_ILi1EEESI_SI_EEESC_SE_Li256ELb1ELb1ELb1ELb0EEENS1_36VarlenDynamicPersistentTileSchedulerILi128ELi64ELi256ELi256ELb1ELb1ELb0ELb0ELb1ELb1EEEEEEEEEvNT_6ParamsE:
	.zero		1608


//--------------------- .nv.constant0._ZN7cutlass13device_kernelIN5flash19enable_sm80_to_sm89INS1_16FlashAttnFwdSm80INS1_25CollectiveMainloopFwdSm80ILi8ELi1ELb0EN4cute5tupleIJNS5_1CILi128EEENS7_ILi48EEENS7_ILi256EEEEEELi256ENS_10bfloat16_tEfNS_4arch4Sm80ELb0ELb0ELb1ELb1ELb0ELb1ELb1ELb1EEENS1_21CollectiveEpilogueFwdINS6_IJS8_SA_S9_EEENS6_IJNS7_ILi1EEESI_SI_EEESC_SE_Li256ELb1ELb1ELb1ELb0EEENS1_36VarlenDynamicPersistentTileSchedulerILi128ELi48ELi256ELi256ELb1ELb1ELb0ELb0ELb1ELb1EEEEEEEEEvNT_6ParamsE --------------------------
	.section	.nv.constant0._ZN7cutlass13device_kernelIN5flash19enable_sm80_to_sm89INS1_16FlashAttnFwdSm80INS1_25CollectiveMainloopFwdSm80ILi8ELi1ELb0EN4cute5tupleIJNS5_1CILi128EEENS7_ILi48EEENS7_ILi256EEEEEELi256ENS_10bfloat16_tEfNS_4arch4Sm80ELb0ELb0ELb1ELb1ELb0ELb1ELb1ELb1EEENS1_21CollectiveEpilogueFwdINS6_IJS8_SA_S9_EEENS6_IJNS7_ILi1EEESI_SI_EEESC_SE_Li256ELb1ELb1ELb1ELb0EEENS1_36VarlenDynamicPersistentTileSchedulerILi128ELi48ELi256ELi256ELb1ELb1ELb0ELb0ELb1ELb1EEEEEEEEEvNT_6ParamsE,"a",@progbits
	.sectionflags	@""
	.align	4
.nv.constant0._ZN7cutlass13device_kernelIN5flash19enable_sm80_to_sm89INS1_16FlashAttnFwdSm80INS1_25CollectiveMainloopFwdSm80ILi8ELi1ELb0EN4cute5tupleIJNS5_1CILi128EEENS7_ILi48EEENS7_ILi256EEEEEELi256ENS_10bfloat16_tEfNS_4arch4Sm80ELb0ELb0ELb1ELb1ELb0ELb1ELb1ELb1EEENS1_21CollectiveEpilogueFwdINS6_IJS8_SA_S9_EEENS6_IJNS7_ILi1EEESI_SI_EEESC_SE_Li256ELb1ELb1ELb1ELb0EEENS1_36VarlenDynamicPersistentTileSchedulerILi128ELi48ELi256ELi256ELb1ELb1ELb0ELb0ELb1ELb1EEEEEEEEEvNT_6ParamsE:
	.zero		1608


//--------------------- .nv.constant0._ZN7cutlass13device_kernelIN5flash19enable_sm80_to_sm89INS1_16FlashAttnFwdSm80INS1_25CollectiveMainloopFwdSm80ILi8ELi1ELb0EN4cute5tupleIJNS5_1CILi128EEENS7_ILi64EEENS7_ILi256EEEEEELi256ENS_10bfloat16_tEfNS_4arch4Sm80ELb0ELb1ELb1ELb0ELb0ELb0ELb1ELb1EEENS1_21CollectiveEpilogueFwdINS6_IJS8_SA_S9_EEENS6_IJNS7_ILi1EEESI_SI_EEESC_SE_Li256ELb0ELb1ELb1ELb0EEENS1_19SingleTileSchedulerILb0ELb1ELb1ELi128EEEEEEEEEvNT_6ParamsE --------------------------
	.section	.nv.constant0._ZN7cutlass13device_kernelIN5flash19enable_sm80_to_sm89INS1_16FlashAttnFwdSm80INS1_25CollectiveMainloopFwdSm80ILi8ELi1ELb0EN4cute5tupleIJNS5_1CILi128EEENS7_ILi64EEENS7_ILi256EEEEEELi256ENS_10bfloat16_tEfNS_4arch4Sm80ELb0ELb1ELb1ELb0ELb0ELb0ELb1ELb1EEENS1_21CollectiveEpilogueFwdINS6_IJS8_SA_S9_EEENS6_IJNS7_ILi1EEESI_SI_EEESC_SE_Li256ELb0ELb1ELb1ELb0EEENS1_19SingleTileSchedulerILb0ELb1ELb1ELi128EEEEEEEEEvNT_6ParamsE,"a",@progbits
	.sectionflags	@""
	.align	4
.nv.constant0._ZN7cutlass13device_kernelIN5flash19enable_sm80_to_sm89INS1_16FlashAttnFwdSm80INS1_25CollectiveMainloopFwdSm80ILi8ELi1ELb0EN4cute5tupleIJNS5_1CILi128EEENS7_ILi64EEENS7_ILi256EEEEEELi256ENS_10bfloat16_tEfNS_4arch4Sm80ELb0ELb1ELb1ELb0ELb0ELb0ELb1ELb1EEENS1_21CollectiveEpilogueFwdINS6_IJS8_SA_S9_EEENS6_IJNS7_ILi1EEESI_SI_EEESC_SE_Li256ELb0ELb1ELb1ELb0EEENS1_19SingleTileSchedulerILb0ELb1ELb1ELi128EEEEEEEEEvNT_6ParamsE:
	.zero		1576


//--------------------- .nv.constant0._ZN7cutlass13device_kernelIN5flash19enable_sm80_to_sm89INS1_16FlashAttnFwdSm80INS1_25CollectiveMainloopFwdSm80ILi8ELi1ELb0EN4cute5tupleIJNS5_1CILi128EEENS7_ILi64EEENS7_ILi256EEEEEELi256ENS_10bfloat16_tEfNS_4arch4Sm80ELb0ELb1ELb1ELb1ELb0ELb0ELb1ELb1EEENS1_21CollectiveEpilogueFwdINS6_IJS8_SA_S9_EEENS6_IJNS7_ILi1EEESI_SI_EEESC_SE_Li256ELb1ELb1ELb1ELb0EEENS1_36VarlenDynamicPersistentTileSchedulerILi128ELi64ELi256ELi256ELb1ELb1ELb0ELb1ELb0ELb1EEEEEEEEEvNT_6ParamsE --------------------------
	.section	.nv.constant0._ZN7cutlass13device_kernelIN5flash19enable_sm80_to_sm89INS1_16FlashAttnFwdSm80INS1_25CollectiveMainloopFwdSm80ILi8ELi1ELb0EN4cute5tupleIJNS5_1CILi128EEENS7_ILi64EEENS7_ILi256EEEEEELi256ENS_10bfloat16_tEfNS_4arch4Sm80ELb0ELb1ELb1ELb1ELb0ELb0ELb1ELb1EEENS1_21CollectiveEpilogueFwdINS6_IJS8_SA_S9_EEENS6_IJNS7_ILi1EEESI_SI_EEESC_SE_Li256ELb1ELb1ELb1ELb0EEENS1_36VarlenDynamicPersistentTileSchedulerILi128ELi64ELi256ELi256ELb1ELb1ELb0ELb1ELb0ELb1EEEEEEEEEvNT_6ParamsE,"a",@progbits
	.sectionflags	@""
	.align	4
.nv.constant0._ZN7cutlass13device_kernelIN5flash19enable_sm80_to_sm89INS1_16FlashAttnFwdSm80INS1_25CollectiveMainloopFwdSm80ILi8ELi1ELb0EN4cute5tupleIJNS5_1CILi128EEENS7_ILi64EEENS7_ILi256EEEEEELi256ENS_10bfloat16_tEfNS_4arch4Sm80ELb0ELb1ELb1ELb1ELb0ELb0ELb1ELb1EEENS1_21CollectiveEpilogueFwdINS6_IJS8_SA_S9_EEENS6_IJNS7_ILi1EEESI_SI_EEESC_SE_Li256ELb1ELb1ELb1ELb0EEENS1_36VarlenDynamicPersistentTileSchedulerILi128ELi64ELi256ELi256ELb1ELb1ELb0ELb1ELb0ELb1EEEEEEEEEvNT_6ParamsE:
	.zero		1608


//--------------------- .nv.constant0._ZN7cutlass13device_kernelIN5flash19enable_sm80_to_sm89INS1_16FlashAttnFwdSm80INS1_25CollectiveMainloopFwdSm80ILi8ELi1ELb0EN4cute5tupleIJNS5_1CILi128EEENS7_ILi48EEENS7_ILi256EEEEEELi256ENS_10bfloat16_tEfNS_4arch4Sm80ELb0ELb1ELb1ELb1ELb0ELb1ELb1ELb1EEENS1_21CollectiveEpilogueFwdINS6_IJS8_SA_S9_EEENS6_IJNS7_ILi1EEESI_SI_EEESC_SE_Li256ELb1ELb1ELb1ELb0EEENS1_36VarlenDynamicPersistentTileSchedulerILi128ELi48ELi256ELi256ELb1ELb1ELb0ELb1ELb0ELb1EEEEEEEEEvNT_6ParamsE --------------------------
	.section	.nv.constant0._ZN7cutlass13device_kernelIN5flash19enable_sm80_to_sm89INS1_16FlashAttnFwdSm80INS1_25CollectiveMainloopFwdSm80ILi8ELi1ELb0EN4cute5tupleIJNS5_1CILi128EEENS7_ILi48EEENS7_ILi256EEEEEELi256ENS_10bfloat16_tEfNS_4arch4Sm80ELb0ELb1ELb1ELb1ELb0ELb1ELb1ELb1EEENS1_21CollectiveEpilogueFwdINS6_IJS8_SA_S9_EEENS6_IJNS7_ILi1EEESI_SI_EEESC_SE_Li256ELb1ELb1ELb1ELb0EEENS1_36VarlenDynamicPersistentTileSchedulerILi128ELi48ELi256ELi256ELb1ELb1ELb0ELb1ELb0ELb1EEEEEEEEEvNT_6ParamsE,"a",@progbits
	.sectionflags	@""
	.align	4
.nv.constant0._ZN7cutlass13device_kernelIN5flash19enable_sm80_to_sm89INS1_16FlashAttnFwdSm80INS1_25CollectiveMainloopFwdSm80ILi8ELi1ELb0EN4cute5tupleIJNS5_1CILi128EEENS7_ILi48EEENS7_ILi256EEEEEELi256ENS_10bfloat16_tEfNS_4arch4Sm80ELb0ELb1ELb1ELb1ELb0ELb1ELb1ELb1EEENS1_21CollectiveEpilogueFwdINS6_IJS8_SA_S9_EEENS6_IJNS7_ILi1EEESI_SI_EEESC_SE_Li256ELb1ELb1ELb1ELb0EEENS1_36VarlenDynamicPersistentTileSchedulerILi128ELi48ELi256ELi256ELb1ELb1ELb0ELb1ELb0ELb1EEEEEEEEEvNT_6ParamsE:
	.zero		1608


//--------------------- .nv.constant0._ZN7cutlass13device_kernelIN5flash19enable_sm80_to_sm89INS1_16FlashAttnFwdSm80INS1_25CollectiveMainloopFwdSm80ILi8ELi1ELb0EN4cute5tupleIJNS5_1CILi128EEENS7_ILi96EEENS7_ILi256EEEEEELi256ENS_10bfloat16_tEfNS_4arch4Sm80ELb1ELb0ELb1ELb0ELb0ELb0ELb1ELb1EEENS1_21CollectiveEpilogueFwdINS6_IJS8_SA_S9_EEENS6_IJNS7_ILi1EEESI_SI_EEESC_SE_Li256ELb0ELb1ELb1ELb0EEENS1_30DynamicPersistentTileSchedulerILi256ELi256ELb1ELb1ELb0EEEEEEEEEvNT_6ParamsE --------------------------
	.section	.nv.constant0._ZN7cutlass13device_kernelIN5flash19enable_sm80_to_sm89INS1_16FlashAttnFwdSm80INS1_25CollectiveMainloopFwdSm80ILi8ELi1ELb0EN4cute5tupleIJNS5_1CILi128EEENS7_ILi96EEENS7_ILi256EEEEEELi256ENS_10bfloat16_tEfNS_4arch4Sm80ELb1ELb0ELb1ELb0ELb0ELb0ELb1ELb1EEENS1_21CollectiveEpilogueFwdINS6_IJS8_SA_S9_EEENS6_IJNS7_ILi1EEESI_SI_EEESC_SE_Li256ELb0ELb1ELb1ELb0EEENS1_30DynamicPersistentTileSchedulerILi256ELi256ELb1ELb1ELb0EEEEEEEEEvNT_6ParamsE,"a",@progbits
	.sectionflags	@""
	.align	4
.nv.constant0._ZN7cutlass13device_kernelIN5flash19enable_sm80_to_sm89INS1_16FlashAttnFwdSm80INS1_25CollectiveMainloopFwdSm80ILi8ELi1ELb0EN4cute5tupleIJNS5_1CILi128EEENS7_ILi96EEENS7_ILi256EEEEEELi256ENS_10bfloat16_tEfNS_4arch4Sm80ELb1ELb0ELb1ELb0ELb0ELb0ELb1ELb1EEENS1_21CollectiveEpilogueFwdINS6_IJS8_SA_S9_EEENS6_IJNS7_ILi1EEESI_SI_EEESC_SE_Li256ELb0ELb1ELb1ELb0EEENS1_30DynamicPersistentTileSchedulerILi256ELi256ELb1ELb1ELb0EEEEEEEEEvNT_6ParamsE:
	.zero		1592


//--------------------- .nv.constant0._ZN7cutlass13device_kernelIN5flash19enable_sm80_to_sm89INS1_16FlashAttnFwdSm80INS1_25CollectiveMainloopFwdSm80ILi8ELi1ELb0EN4cute5tupleIJNS5_1CILi128EEENS7_ILi64EEENS7_ILi256EEEEEELi256ENS_10bfloat16_tEfNS_4arch4Sm80ELb1ELb0ELb1ELb1ELb0ELb0ELb1ELb1EEENS1_21CollectiveEpilogueFwdINS6_IJS8_SA_S9_EEENS6_IJNS7_ILi1EEESI_SI_EEESC_SE_Li256ELb1ELb1ELb1ELb0EEENS1_36VarlenDynamicPersistentTileSchedulerILi128ELi64ELi256ELi256ELb1ELb1ELb0ELb1ELb1ELb1EEEEEEEEEvNT_6ParamsE --------------------------
	.section	.nv.constant0._ZN7cutlass13device_kernelIN5flash19enable_sm80_to_sm89INS1_16FlashAttnFwdSm80INS1_25CollectiveMainloopFwdSm80ILi8ELi1ELb0EN4cute5tupleIJNS5_1CILi128EEENS7_ILi64EEENS7_ILi256EEEEEELi256ENS_10bfloat16_tEfNS_4arch4Sm80ELb1ELb0ELb1ELb1ELb0ELb0ELb1ELb1EEENS1_21CollectiveEpilogueFwdINS6_IJS8_SA_S9_EEENS6_IJNS7_ILi1EEESI_SI_EEESC_SE_Li256ELb1ELb1ELb1ELb0EEENS1_36VarlenDynamicPersistentTileSchedulerILi128ELi64ELi256ELi256ELb1ELb1ELb0ELb1ELb1ELb1EEEEEEEEEvNT_6ParamsE,"a",@progbits
	.sectionflags	@""
	.align	4
.nv.constant0._ZN7cutlass13device_kernelIN5flash19enable_sm80_to_sm89INS1_16FlashAttnFwdSm80INS1_25CollectiveMainloopFwdSm80ILi8ELi1ELb0EN4cute5tupleIJNS5_1CILi128EEENS7_ILi64EEENS7_ILi256EEEEEELi256ENS_10bfloat16_tEfNS_4arch4Sm80ELb1ELb0ELb1ELb1ELb0ELb0ELb1ELb1EEENS1_21CollectiveEpilogueFwdINS6_IJS8_SA_S9_EEENS6_IJNS7_ILi1EEESI_SI_EEESC_SE_Li256ELb1ELb1ELb1ELb0EEENS1_36VarlenDynamicPersistentTileSchedulerILi128ELi64ELi256ELi256ELb1ELb1ELb0ELb1ELb1ELb1EEEEEEEEEvNT_6ParamsE:
	.zero		1608


//--------------------- .nv.constant0._ZN7cutlass13device_kernelIN5flash19enable_sm80_to_sm89INS1_16FlashAttnFwdSm80INS1_25CollectiveMainloopFwdSm80ILi8ELi1ELb0EN4cute5tupleIJNS5_1CILi128EEENS7_ILi48EEENS7_ILi256EEEEEELi256ENS_10bfloat16_tEfNS_4arch4Sm80ELb1ELb0ELb1ELb1ELb0ELb1ELb1ELb1EEENS1_21CollectiveEpilogueFwdINS6_IJS8_SA_S9_EEENS6_IJNS7_ILi1EEESI_SI_EEESC_SE_Li256ELb1ELb1ELb1ELb0EEENS1_36VarlenDynamicPersistentTileSchedulerILi128ELi48ELi256ELi256ELb1ELb1ELb0ELb1ELb1ELb1EEEEEEEEEvNT_6ParamsE --------------------------
	.section	.nv.constant0._ZN7cutlass13device_kernelIN5flash19enable_sm80_to_sm89INS1_16FlashAttnFwdSm80INS1_25CollectiveMainloopFwdSm80ILi8ELi1ELb0EN4cute5tupleIJNS5_1CILi128EEENS7_ILi48EEENS7_ILi256EEEEEELi256ENS_10bfloat16_tEfNS_4arch4Sm80ELb1ELb0ELb1ELb1ELb0ELb1ELb1ELb1EEENS1_21CollectiveEpilogueFwdINS6_IJS8_SA_S9_EEENS6_IJNS7_ILi1EEESI_SI_EEESC_SE_Li256ELb1ELb1ELb1ELb0EEENS1_36VarlenDynamicPersistentTileSchedulerILi128ELi48ELi256ELi256ELb1ELb1ELb0ELb1ELb1ELb1EEEEEEEEEvNT_6ParamsE,"a",@progbits
	.sectionflags	@""
	.align	4
.nv.constant0._ZN7cutlass13device_kernelIN5flash19enable_sm80_to_sm89INS1_16FlashAttnFwdSm80INS1_25CollectiveMainloopFwdSm80ILi8ELi1ELb0EN4cute5tupleIJNS5_1CILi128EEENS7_ILi48EEENS7_ILi256EEEEEELi256ENS_10bfloat16_tEfNS_4arch4Sm80ELb1ELb0ELb1ELb1ELb0ELb1ELb1ELb1EEENS1_21CollectiveEpilogueFwdINS6_IJS8_SA_S9_EEENS6_IJNS7_ILi1EEESI_SI_EEESC_SE_Li256ELb1ELb1ELb1ELb0EEENS1_36VarlenDynamicPersistentTileSchedulerILi128ELi48ELi256ELi256ELb1ELb1ELb0ELb1ELb1ELb1EEEEEEEEEvNT_6ParamsE:
	.zero		1608


//--------------------- SYMBOLS --------------------------

	.type		.nv.reservedSmem.offset0,@object
	.size		.nv.reservedSmem.offset0,0x4
